	.target	sm_90a

	.elftype	@"ET_EXEC"


//--------------------- .note.nv.tkinfo           --------------------------
	.section	.note.nv.tkinfo,"",@"SHT_NOTE"
	.sectionflags	@"SHF_NOTE_NV_TKINFO"
	.tkinfo
        /*0018*/ 	.word	0x00000002
        /*0030*/ 	.string	""
        /*0030*/ 	.string	"ptxas"
        /*0030*/ 	.string	"Cuda compilation tools, release 13.0, V13.0.88"
        /*0030*/ 	.string	"Build cuda_13.0.r13.0/compiler.36424714_0"
        /*0030*/ 	.string	"-arch sm_90a -m 64 "



//--------------------- .note.nv.cuinfo           --------------------------
	.section	.note.nv.cuinfo,"",@"SHT_NOTE"
	.sectionflags	@"SHF_NOTE_NV_CUINFO"
        /*0018*/ 	.short	0x0002
        /*001a*/ 	.short	0x005a
        /*001c*/ 	.short	0x0082
	.zero		2


//--------------------- .nv.info                  --------------------------
	.section	.nv.info,"",@"SHT_CUDA_INFO"
	.align	4


	//----- nvinfo : EIATTR_REGCOUNT
	.align		4
        /*0000*/ 	.byte	0x04, 0x2f
        /*0002*/ 	.short	(.L_12 - .L_11)
	.align		4
.L_11:
        /*0004*/ 	.word	index@(_ZN7cutlass13device_kernelINS_4conv6kernel13ConvUniversalINS1_16ConvProblemShapeILNS1_8OperatorE2ELi2EEENS1_10collective14CollectiveConvINS1_46MainloopSm90TmaGmmaWarpSpecializedImplicitGemmILS5_2ELi14ELi2EN4cute5tupleIJNSA_1CILi2EEENSC_ILi1EEESE_EEENS1_36KernelImplicitTmaWarpSpecializedSm90ELi1EEENSB_IJNSC_ILi128EEENSB_IJSI_EEENSB_IJNSC_ILi32EEEEEEEEENS_6half_tESN_NSA_8TiledMMAINSA_8MMA_AtomIJNSA_4SM904GMMA26MMA_64x128x16_F32F16F16_SSILNSR_5MajorE1ELST_1ELNSR_7ScaleInE1ELSU_1EEEEEENSA_6LayoutINSB_IJSE_SE_SE_EEENSB_IJNSC_ILi0EEESZ_SZ_EEEEENSB_IJNSA_10UnderscoreES12_S12_EEEEENS7_6detail26Sm90ImplicitGemmTileTraitsINSA_13SM90_TMA_LOADENSA_14ComposedLayoutINSA_7SwizzleILi3ELi4ELi3EEENSA_18smem_ptr_flag_bitsILi16EEENSX_INSB_IJNSB_IJNSC_ILi64EEESD_EEENSB_IJNSC_ILi8EEENSC_ILi4EEEEEENSB_IJSE_NSC_ILi14EEEEEEEEENSB_IJNSB_IJSE_NSC_ILi2048EEEEEENSB_IJS1D_NSC_ILi512EEEEEENSB_IJSZ_NSC_ILi4096EEEEEEEEEEEEEvEENS16_INSA_30SM90_TMA_LOAD_IM2COL_MULTICASTES1T_vEEEENS_8epilogue10collective6detail29Sm90TmaWarpSpecializedAdapterINS1Z_15DefaultEpilogueISN_NSB_IJlNSB_IJSE_llEEESZ_EEES24_NS1Y_6thread17LinearCombinationISN_Li1EffLNS25_9ScaleType4KindE0ELNS_15FloatRoundStyleE2ESN_EENS_4gemm15EpilogueDefaultEEEEEvvEEEEvNT_6ParamsE)
        /*0008*/ 	.word	0x000000a8


	//----- nvinfo : EIATTR_FRAME_SIZE
	.align		4
.L_12:
        /*000c*/ 	.byte	0x04, 0x11
        /*000e*/ 	.short	(.L_14 - .L_13)
	.align		4
.L_13:
        /*0010*/ 	.word	index@(_ZN7cutlass13device_kernelINS_4conv6kernel13ConvUniversalINS1_16ConvProblemShapeILNS1_8OperatorE2ELi2EEENS1_10collective14CollectiveConvINS1_46MainloopSm90TmaGmmaWarpSpecializedImplicitGemmILS5_2ELi14ELi2EN4cute5tupleIJNSA_1CILi2EEENSC_ILi1EEESE_EEENS1_36KernelImplicitTmaWarpSpecializedSm90ELi1EEENSB_IJNSC_ILi128EEENSB_IJSI_EEENSB_IJNSC_ILi32EEEEEEEEENS_6half_tESN_NSA_8TiledMMAINSA_8MMA_AtomIJNSA_4SM904GMMA26MMA_64x128x16_F32F16F16_SSILNSR_5MajorE1ELST_1ELNSR_7ScaleInE1ELSU_1EEEEEENSA_6LayoutINSB_IJSE_SE_SE_EEENSB_IJNSC_ILi0EEESZ_SZ_EEEEENSB_IJNSA_10UnderscoreES12_S12_EEEEENS7_6detail26Sm90ImplicitGemmTileTraitsINSA_13SM90_TMA_LOADENSA_14ComposedLayoutINSA_7SwizzleILi3ELi4ELi3EEENSA_18smem_ptr_flag_bitsILi16EEENSX_INSB_IJNSB_IJNSC_ILi64EEESD_EEENSB_IJNSC_ILi8EEENSC_ILi4EEEEEENSB_IJSE_NSC_ILi14EEEEEEEEENSB_IJNSB_IJSE_NSC_ILi2048EEEEEENSB_IJS1D_NSC_ILi512EEEEEENSB_IJSZ_NSC_ILi4096EEEEEEEEEEEEEvEENS16_INSA_30SM90_TMA_LOAD_IM2COL_MULTICASTES1T_vEEEENS_8epilogue10collective6detail29Sm90TmaWarpSpecializedAdapterINS1Z_15DefaultEpilogueISN_NSB_IJlNSB_IJSE_llEEESZ_EEES24_NS1Y_6thread17LinearCombinationISN_Li1EffLNS25_9ScaleType4KindE0ELNS_15FloatRoundStyleE2ESN_EENS_4gemm15EpilogueDefaultEEEEEvvEEEEvNT_6ParamsE)
        /*0014*/ 	.word	0x00000000


	//----- nvinfo : EIATTR_MIN_STACK_SIZE
	.align		4
.L_14:
        /*0018*/ 	.byte	0x04, 0x12
        /*001a*/ 	.short	(.L_16 - .L_15)
	.align		4
.L_15:
        /*001c*/ 	.word	index@(_ZN7cutlass13device_kernelINS_4conv6kernel13ConvUniversalINS1_16ConvProblemShapeILNS1_8OperatorE2ELi2EEENS1_10collective14CollectiveConvINS1_46MainloopSm90TmaGmmaWarpSpecializedImplicitGemmILS5_2ELi14ELi2EN4cute5tupleIJNSA_1CILi2EEENSC_ILi1EEESE_EEENS1_36KernelImplicitTmaWarpSpecializedSm90ELi1EEENSB_IJNSC_ILi128EEENSB_IJSI_EEENSB_IJNSC_ILi32EEEEEEEEENS_6half_tESN_NSA_8TiledMMAINSA_8MMA_AtomIJNSA_4SM904GMMA26MMA_64x128x16_F32F16F16_SSILNSR_5MajorE1ELST_1ELNSR_7ScaleInE1ELSU_1EEEEEENSA_6LayoutINSB_IJSE_SE_SE_EEENSB_IJNSC_ILi0EEESZ_SZ_EEEEENSB_IJNSA_10UnderscoreES12_S12_EEEEENS7_6detail26Sm90ImplicitGemmTileTraitsINSA_13SM90_TMA_LOADENSA_14ComposedLayoutINSA_7SwizzleILi3ELi4ELi3EEENSA_18smem_ptr_flag_bitsILi16EEENSX_INSB_IJNSB_IJNSC_ILi64EEESD_EEENSB_IJNSC_ILi8EEENSC_ILi4EEEEEENSB_IJSE_NSC_ILi14EEEEEEEEENSB_IJNSB_IJSE_NSC_ILi2048EEEEEENSB_IJS1D_NSC_ILi512EEEEEENSB_IJSZ_NSC_ILi4096EEEEEEEEEEEEEvEENS16_INSA_30SM90_TMA_LOAD_IM2COL_MULTICASTES1T_vEEEENS_8epilogue10collective6detail29Sm90TmaWarpSpecializedAdapterINS1Z_15DefaultEpilogueISN_NSB_IJlNSB_IJSE_llEEESZ_EEES24_NS1Y_6thread17LinearCombinationISN_Li1EffLNS25_9ScaleType4KindE0ELNS_15FloatRoundStyleE2ESN_EENS_4gemm15EpilogueDefaultEEEEEvvEEEEvNT_6ParamsE)
        /*0020*/ 	.word	0x00000000
.L_16:


//--------------------- .nv.compat                --------------------------
	.section	.nv.compat,"",@"SHT_CUDA_COMPAT_INFO"
	.align	4
        /*0000*/ 	.byte	0x02, 0x09, 0x01, 0x00, 0x02, 0x02, 0x04, 0x00, 0x02, 0x05, 0x05, 0x00, 0x03, 0x07, 0x01, 0x01
        /*0010*/ 	.byte	0x02, 0x03, 0x01, 0x00, 0x02, 0x06, 0x01, 0x00, 0x04, 0x0b, 0x08, 0x00, 0x00, 0x00, 0x00, 0x00
        /*0020*/ 	.byte	0x00, 0x00, 0x00, 0x00


//--------------------- .nv.info._ZN7cutlass13device_kernelINS_4conv6kernel13ConvUniversalINS1_16ConvProblemShapeILNS1_8OperatorE2ELi2EEENS1_10collective14CollectiveConvINS1_46MainloopSm90TmaGmmaWarpSpecializedImplicitGemmILS5_2ELi14ELi2EN4cute5tupleIJNSA_1CILi2EEENSC_ILi1EEESE_EEENS1_36KernelImplicitTmaWarpSpecializedSm90ELi1EEENSB_IJNSC_ILi128EEENSB_IJSI_EEENSB_IJNSC_ILi32EEEEEEEEENS_6half_tESN_NSA_8TiledMMAINSA_8MMA_AtomIJNSA_4SM904GMMA26MMA_64x128x16_F32F16F16_SSILNSR_5MajorE1ELST_1ELNSR_7ScaleInE1ELSU_1EEEEEENSA_6LayoutINSB_IJSE_SE_SE_EEENSB_IJNSC_ILi0EEESZ_SZ_EEEEENSB_IJNSA_10UnderscoreES12_S12_EEEEENS7_6detail26Sm90ImplicitGemmTileTraitsINSA_13SM90_TMA_LOADENSA_14ComposedLayoutINSA_7SwizzleILi3ELi4ELi3EEENSA_18smem_ptr_flag_bitsILi16EEENSX_INSB_IJNSB_IJNSC_ILi64EEESD_EEENSB_IJNSC_ILi8EEENSC_ILi4EEEEEENSB_IJSE_NSC_ILi14EEEEEEEEENSB_IJNSB_IJSE_NSC_ILi2048EEEEEENSB_IJS1D_NSC_ILi512EEEEEENSB_IJSZ_NSC_ILi4096EEEEEEEEEEEEEvEENS16_INSA_30SM90_TMA_LOAD_IM2COL_MULTICASTES1T_vEEEENS_8epilogue10collective6detail29Sm90TmaWarpSpecializedAdapterINS1Z_15DefaultEpilogueISN_NSB_IJlNSB_IJSE_llEEESZ_EEES24_NS1Y_6thread17LinearCombinationISN_Li1EffLNS25_9ScaleType4KindE0ELNS_15FloatRoundStyleE2ESN_EENS_4gemm15EpilogueDefaultEEEEEvvEEEEvNT_6ParamsE --------------------------
	.section	.nv.info._ZN7cutlass13device_kernelINS_4conv6kernel13ConvUniversalINS1_16ConvProblemShapeILNS1_8OperatorE2ELi2EEENS1_10collective14CollectiveConvINS1_46MainloopSm90TmaGmmaWarpSpecializedImplicitGemmILS5_2ELi14ELi2EN4cute5tupleIJNSA_1CILi2EEENSC_ILi1EEESE_EEENS1_36KernelImplicitTmaWarpSpecializedSm90ELi1EEENSB_IJNSC_ILi128EEENSB_IJSI_EEENSB_IJNSC_ILi32EEEEEEEEENS_6half_tESN_NSA_8TiledMMAINSA_8MMA_AtomIJNSA_4SM904GMMA26MMA_64x128x16_F32F16F16_SSILNSR_5MajorE1ELST_1ELNSR_7ScaleInE1ELSU_1EEEEEENSA_6LayoutINSB_IJSE_SE_SE_EEENSB_IJNSC_ILi0EEESZ_SZ_EEEEENSB_IJNSA_10UnderscoreES12_S12_EEEEENS7_6detail26Sm90ImplicitGemmTileTraitsINSA_13SM90_TMA_LOADENSA_14ComposedLayoutINSA_7SwizzleILi3ELi4ELi3EEENSA_18smem_ptr_flag_bitsILi16EEENSX_INSB_IJNSB_IJNSC_ILi64EEESD_EEENSB_IJNSC_ILi8EEENSC_ILi4EEEEEENSB_IJSE_NSC_ILi14EEEEEEEEENSB_IJNSB_IJSE_NSC_ILi2048EEEEEENSB_IJS1D_NSC_ILi512EEEEEENSB_IJSZ_NSC_ILi4096EEEEEEEEEEEEEvEENS16_INSA_30SM90_TMA_LOAD_IM2COL_MULTICASTES1T_vEEEENS_8epilogue10collective6detail29Sm90TmaWarpSpecializedAdapterINS1Z_15DefaultEpilogueISN_NSB_IJlNSB_IJSE_llEEESZ_EEES24_NS1Y_6thread17LinearCombinationISN_Li1EffLNS25_9ScaleType4KindE0ELNS_15FloatRoundStyleE2ESN_EENS_4gemm15EpilogueDefaultEEEEEvvEEEEvNT_6ParamsE,"",@"SHT_CUDA_INFO"
	.sectionflags	@""
	.align	4


	//----- nvinfo : EIATTR_CUDA_API_VERSION
	.align		4
        /*0000*/ 	.byte	0x04, 0x37
        /*0002*/ 	.short	(.L_18 - .L_17)
.L_17:
        /*0004*/ 	.word	0x00000082


	//----- nvinfo : EIATTR_KPARAM_INFO
	.align		4
.L_18:
        /*0008*/ 	.byte	0x04, 0x17
        /*000a*/ 	.short	(.L_20 - .L_19)
.L_19:
        /*000c*/ 	.word	0x00000000
        /*0010*/ 	.short	0x0000
        /*0012*/ 	.short	0x0070
        /*0014*/ 	.byte	0x00, 0xf0, 0x01, 0x0e


	//----- nvinfo : EIATTR_SPARSE_MMA_MASK
	.align		4
.L_20:
        /*0018*/ 	.byte	0x03, 0x50
        /*001a*/ 	.short	0x0000


	//----- nvinfo : EIATTR_MAXREG_COUNT
	.align		4
        /*001c*/ 	.byte	0x03, 0x1b
        /*001e*/ 	.short	0x00ff


	//----- nvinfo : EIATTR_NUM_BARRIERS
	.align		4
        /*0020*/ 	.byte	0x02, 0x4c
        /*0022*/ 	.byte	0x01
	.zero		1


	//----- nvinfo : EIATTR_MERCURY_ISA_VERSION
	.align		4
        /*0024*/ 	.byte	0x03, 0x5f
        /*0026*/ 	.short	0x0101


	//----- nvinfo : EIATTR_COOP_GROUP_MASK_REGIDS
	.align		4
        /*0028*/ 	.byte	0x04, 0x29
        /*002a*/ 	.short	(.L_22 - .L_21)


	//   ....[0]....
.L_21:
        /*002c*/ 	.word	0xffffffff


	//   ....[1]....
        /*0030*/ 	.word	0xffffffff


	//   ....[2]....
        /*0034*/ 	.word	0xffffffff


	//   ....[3]....
        /*0038*/ 	.word	0xffffffff


	//----- nvinfo : EIATTR_COOP_GROUP_INSTR_OFFSETS
	.align		4
.L_22:
        /*003c*/ 	.byte	0x04, 0x28
        /*003e*/ 	.short	(.L_24 - .L_23)


	//   ....[0]....
.L_23:
        /*0040*/ 	.word	0x00000070


	//   ....[1]....
        /*0044*/ 	.word	0x00000080


	//   ....[2]....
        /*0048*/ 	.word	0x00000140


	//   ....[3]....
        /*004c*/ 	.word	0x00000810


	//----- nvinfo : EIATTR_MBARRIER_INSTR_OFFSETS
	.align		4
.L_24:
        /*0050*/ 	.byte	0x04, 0x39
        /*0052*/ 	.short	(.L_26 - .L_25)


	//   ....[0]....
.L_25:
        /*0054*/ 	.word	0x00000310
        /*0058*/ 	.word	0x000000ff
        /*005c*/ 	.word	0x00038000
        /*0060*/ 	.short	0x0100
        /*0062*/ 	.byte	0x08
	.zero		1


	//   ....[1]....
        /*0064*/ 	.word	0x00000320
        /*0068*/ 	.word	0x000000ff
        /*006c*/ 	.word	0x00038070
        /*0070*/ 	.short	0x0100
        /*0072*/ 	.byte	0x08
	.zero		1


	//   ....[2]....
        /*0074*/ 	.word	0x00000330
        /*0078*/ 	.word	0x000000ff
        /*007c*/ 	.word	0x00038008
        /*0080*/ 	.short	0x0100
        /*0082*/ 	.byte	0x08
	.zero		1


	//   ....[3]....
        /*0084*/ 	.word	0x00000340
        /*0088*/ 	.word	0x000000ff
        /*008c*/ 	.word	0x00038078
        /*0090*/ 	.short	0x0100
        /*0092*/ 	.byte	0x08
	.zero		1


	//   ....[4]....
        /*0094*/ 	.word	0x00000350
        /*0098*/ 	.word	0x000000ff
        /*009c*/ 	.word	0x00038010
        /*00a0*/ 	.short	0x0100
        /*00a2*/ 	.byte	0x08
	.zero		1


	//   ....[5]....
        /*00a4*/ 	.word	0x00000360
        /*00a8*/ 	.word	0x000000ff
        /*00ac*/ 	.word	0x00038080
        /*00b0*/ 	.short	0x0100
        /*00b2*/ 	.byte	0x08
	.zero		1


	//   ....[6]....
        /*00b4*/ 	.word	0x00000370
        /*00b8*/ 	.word	0x000000ff
        /*00bc*/ 	.word	0x00038018
        /*00c0*/ 	.short	0x0100
        /*00c2*/ 	.byte	0x08
	.zero		1


	//   ....[7]....
        /*00c4*/ 	.word	0x00000380
        /*00c8*/ 	.word	0x000000ff
        /*00cc*/ 	.word	0x00038088
        /*00d0*/ 	.short	0x0100
        /*00d2*/ 	.byte	0x08
	.zero		1


	//   ....[8]....
        /*00d4*/ 	.word	0x00000390
        /*00d8*/ 	.word	0x000000ff
        /*00dc*/ 	.word	0x00038020
        /*00e0*/ 	.short	0x0100
        /*00e2*/ 	.byte	0x08
	.zero		1


	//   ....[9]....
        /*00e4*/ 	.word	0x000003a0
        /*00e8*/ 	.word	0x000000ff
        /*00ec*/ 	.word	0x00038090
        /*00f0*/ 	.short	0x0100
        /*00f2*/ 	.byte	0x08
	.zero		1


	//   ....[10]....
        /*00f4*/ 	.word	0x000003b0
        /*00f8*/ 	.word	0x000000ff
        /*00fc*/ 	.word	0x00038028
        /*0100*/ 	.short	0x0100
        /*0102*/ 	.byte	0x08
	.zero		1


	//   ....[11]....
        /*0104*/ 	.word	0x000003c0
        /*0108*/ 	.word	0x000000ff
        /*010c*/ 	.word	0x00038098
        /*0110*/ 	.short	0x0100
        /*0112*/ 	.byte	0x08
	.zero		1


	//   ....[12]....
        /*0114*/ 	.word	0x000003d0
        /*0118*/ 	.word	0x000000ff
        /*011c*/ 	.word	0x00038030
        /*0120*/ 	.short	0x0100
        /*0122*/ 	.byte	0x08
	.zero		1


	//   ....[13]....
        /*0124*/ 	.word	0x000003e0
        /*0128*/ 	.word	0x000000ff
        /*012c*/ 	.word	0x000380a0
        /*0130*/ 	.short	0x0100
        /*0132*/ 	.byte	0x08
	.zero		1


	//   ....[14]....
        /*0134*/ 	.word	0x000003f0
        /*0138*/ 	.word	0x000000ff
        /*013c*/ 	.word	0x00038038
        /*0140*/ 	.short	0x0100
        /*0142*/ 	.byte	0x08
	.zero		1


	//   ....[15]....
        /*0144*/ 	.word	0x00000400
        /*0148*/ 	.word	0x000000ff
        /*014c*/ 	.word	0x000380a8
        /*0150*/ 	.short	0x0100
        /*0152*/ 	.byte	0x08
	.zero		1


	//   ....[16]....
        /*0154*/ 	.word	0x00000410
        /*0158*/ 	.word	0x000000ff
        /*015c*/ 	.word	0x00038040
        /*0160*/ 	.short	0x0100
        /*0162*/ 	.byte	0x08
	.zero		1


	//   ....[17]....
        /*0164*/ 	.word	0x00000420
        /*0168*/ 	.word	0x000000ff
        /*016c*/ 	.word	0x000380b0
        /*0170*/ 	.short	0x0100
        /*0172*/ 	.byte	0x08
	.zero		1


	//   ....[18]....
        /*0174*/ 	.word	0x00000430
        /*0178*/ 	.word	0x000000ff
        /*017c*/ 	.word	0x00038048
        /*0180*/ 	.short	0x0100
        /*0182*/ 	.byte	0x08
	.zero		1


	//   ....[19]....
        /*0184*/ 	.word	0x00000440
        /*0188*/ 	.word	0x000000ff
        /*018c*/ 	.word	0x000380b8
        /*0190*/ 	.short	0x0100
        /*0192*/ 	.byte	0x08
	.zero		1


	//   ....[20]....
        /*0194*/ 	.word	0x00000450
        /*0198*/ 	.word	0x000000ff
        /*019c*/ 	.word	0x00038050
        /*01a0*/ 	.short	0x0100
        /*01a2*/ 	.byte	0x08
	.zero		1


	//   ....[21]....
        /*01a4*/ 	.word	0x00000460
        /*01a8*/ 	.word	0x000000ff
        /*01ac*/ 	.word	0x000380c0
        /*01b0*/ 	.short	0x0100
        /*01b2*/ 	.byte	0x08
	.zero		1


	//   ....[22]....
        /*01b4*/ 	.word	0x00000470
        /*01b8*/ 	.word	0x000000ff
        /*01bc*/ 	.word	0x00038058
        /*01c0*/ 	.short	0x0100
        /*01c2*/ 	.byte	0x08
	.zero		1


	//   ....[23]....
        /*01c4*/ 	.word	0x00000480
        /*01c8*/ 	.word	0x000000ff
        /*01cc*/ 	.word	0x000380c8
        /*01d0*/ 	.short	0x0100
        /*01d2*/ 	.byte	0x08
	.zero		1


	//   ....[24]....
        /*01d4*/ 	.word	0x00000490
        /*01d8*/ 	.word	0x000000ff
        /*01dc*/ 	.word	0x00038060
        /*01e0*/ 	.short	0x0100
        /*01e2*/ 	.byte	0x08
	.zero		1


	//   ....[25]....
        /*01e4*/ 	.word	0x000004a0
        /*01e8*/ 	.word	0x000000ff
        /*01ec*/ 	.word	0x000380d0
        /*01f0*/ 	.short	0x0100
        /*01f2*/ 	.byte	0x08
	.zero		1


	//   ....[26]....
        /*01f4*/ 	.word	0x000004b0
        /*01f8*/ 	.word	0x000000ff
        /*01fc*/ 	.word	0x00038068
        /*0200*/ 	.short	0x0100
        /*0202*/ 	.byte	0x08
	.zero		1


	//   ....[27]....
        /*0204*/ 	.word	0x000004c0
        /*0208*/ 	.word	0x000000ff
        /*020c*/ 	.word	0x000380d8
        /*0210*/ 	.short	0x0100
        /*0212*/ 	.byte	0x08
	.zero		1


	//   ....[28]....
        /*0214*/ 	.word	0x000013f0
        /*0218*/ 	.word	0x0000000a
        /*021c*/ 	.word	0x00038000
        /*0220*/ 	.short	0x010a
        /*0222*/ 	.byte	0x3f
	.zero		1


	//   ....[29]....
        /*0224*/ 	.word	0x00001730
        /*0228*/ 	.word	0x0000000c
        /*022c*/ 	.word	0x00038000
        /*0230*/ 	.short	0x010a
        /*0232*/ 	.byte	0x3f
	.zero		1


	//   ....[30]....
        /*0234*/ 	.word	0x00001910
        /*0238*/ 	.word	0x0000000c
        /*023c*/ 	.word	0x00000000
        /*0240*/ 	.short	0x0101
        /*0242*/ 	.byte	0x3f
	.zero		1


	//   ....[31]....
        /*0244*/ 	.word	0x00001b70
        /*0248*/ 	.word	0x0000000a
        /*024c*/ 	.word	0x00000000
        /*0250*/ 	.short	0x0101
        /*0252*/ 	.byte	0x3f
	.zero		1


	//   ....[32]....
        /*0254*/ 	.word	0x0000b400
        /*0258*/ 	.word	0x00000009
        /*025c*/ 	.word	0x00038070
        /*0260*/ 	.short	0x010a
        /*0262*/ 	.byte	0x3f
	.zero		1


	//   ....[33]....
        /*0264*/ 	.word	0x0000bbc0
        /*0268*/ 	.word	0x00000002
        /*026c*/ 	.word	0x00000000
        /*0270*/ 	.short	0x010a
        /*0272*/ 	.byte	0x3f
	.zero		1


	//   ....[34]....
        /*0274*/ 	.word	0x0000bc70
        /*0278*/ 	.word	0x00000000
        /*027c*/ 	.word	0x00000000
        /*0280*/ 	.short	0x010a
        /*0282*/ 	.byte	0x3f
	.zero		1


	//   ....[35]....
        /*0284*/ 	.word	0x0000bd20
        /*0288*/ 	.word	0x00000000
        /*028c*/ 	.word	0x00000000
        /*0290*/ 	.short	0x010a
        /*0292*/ 	.byte	0x3f
	.zero		1


	//   ....[36]....
        /*0294*/ 	.word	0x0000bdd0
        /*0298*/ 	.word	0x00000000
        /*029c*/ 	.word	0x00000000
        /*02a0*/ 	.short	0x010a
        /*02a2*/ 	.byte	0x3f
	.zero		1


	//   ....[37]....
        /*02a4*/ 	.word	0x0000be80
        /*02a8*/ 	.word	0x00000000
        /*02ac*/ 	.word	0x00000000
        /*02b0*/ 	.short	0x010a
        /*02b2*/ 	.byte	0x3f
	.zero		1


	//   ....[38]....
        /*02b4*/ 	.word	0x0000bf30
        /*02b8*/ 	.word	0x00000000
        /*02bc*/ 	.word	0x00000000
        /*02c0*/ 	.short	0x010a
        /*02c2*/ 	.byte	0x3f
	.zero		1


	//   ....[39]....
        /*02c4*/ 	.word	0x0000bfe0
        /*02c8*/ 	.word	0x00000000
        /*02cc*/ 	.word	0x00000000
        /*02d0*/ 	.short	0x010a
        /*02d2*/ 	.byte	0x3f
	.zero		1


	//   ....[40]....
        /*02d4*/ 	.word	0x0000c090
        /*02d8*/ 	.word	0x00000000
        /*02dc*/ 	.word	0x00000000
        /*02e0*/ 	.short	0x010a
        /*02e2*/ 	.byte	0x3f
	.zero		1


	//   ....[41]....
        /*02e4*/ 	.word	0x0000c140
        /*02e8*/ 	.word	0x00000000
        /*02ec*/ 	.word	0x00000000
        /*02f0*/ 	.short	0x010a
        /*02f2*/ 	.byte	0x3f
	.zero		1


	//   ....[42]....
        /*02f4*/ 	.word	0x0000c1f0
        /*02f8*/ 	.word	0x00000000
        /*02fc*/ 	.word	0x00000000
        /*0300*/ 	.short	0x010a
        /*0302*/ 	.byte	0x3f
	.zero		1


	//   ....[43]....
        /*0304*/ 	.word	0x0000c2a0
        /*0308*/ 	.word	0x00000000
        /*030c*/ 	.word	0x00000000
        /*0310*/ 	.short	0x010a
        /*0312*/ 	.byte	0x3f
	.zero		1


	//   ....[44]....
        /*0314*/ 	.word	0x0000c350
        /*0318*/ 	.word	0x00000000
        /*031c*/ 	.word	0x00000000
        /*0320*/ 	.short	0x010a
        /*0322*/ 	.byte	0x3f
	.zero		1


	//   ....[45]....
        /*0324*/ 	.word	0x0000c400
        /*0328*/ 	.word	0x00000000
        /*032c*/ 	.word	0x00000000
        /*0330*/ 	.short	0x010a
        /*0332*/ 	.byte	0x3f
	.zero		1


	//   ....[46]....
        /*0334*/ 	.word	0x0000c4b0
        /*0338*/ 	.word	0x00000008
        /*033c*/ 	.word	0x00000000
        /*0340*/ 	.short	0x010a
        /*0342*/ 	.byte	0x3f
	.zero		1


	//----- nvinfo : EIATTR_NUM_MBARRIERS
	.align		4
.L_26:
        /*0344*/ 	.byte	0x03, 0x38
        /*0346*/ 	.short	0x001c


	//----- nvinfo : EIATTR_EXIT_INSTR_OFFSETS
	.align		4
        /*0348*/ 	.byte	0x04, 0x1c
        /*034a*/ 	.short	(.L_28 - .L_27)


	//   ....[0]....
.L_27:
        /*034c*/ 	.word	0x00000f20


	//   ....[1]....
        /*0350*/ 	.word	0x00001db0


	//   ....[2]....
        /*0354*/ 	.word	0x00001ed0


	//   ....[3]....
        /*0358*/ 	.word	0x000088c0


	//   ....[4]....
        /*035c*/ 	.word	0x000088f0


	//   ....[5]....
        /*0360*/ 	.word	0x0000b1c0


	//   ....[6]....
        /*0364*/ 	.word	0x0000b1f0


	//   ....[7]....
        /*0368*/ 	.word	0x0000b210


	//   ....[8]....
        /*036c*/ 	.word	0x0000bad0


	//   ....[9]....
        /*0370*/ 	.word	0x0000c4e0


	//----- nvinfo : EIATTR_MAX_THREADS
	.align		4
.L_28:
        /*0374*/ 	.byte	0x04, 0x05
        /*0376*/ 	.short	(.L_30 - .L_29)
.L_29:
        /*0378*/ 	.word	0x00000100
        /*037c*/ 	.word	0x00000001
        /*0380*/ 	.word	0x00000001


	//----- nvinfo : EIATTR_CRS_STACK_SIZE
	.align		4
.L_30:
        /*0384*/ 	.byte	0x04, 0x1e
        /*0386*/ 	.short	(.L_32 - .L_31)
.L_31:
        /*0388*/ 	.word	0x00000000


	//----- nvinfo : EIATTR_CBANK_PARAM_SIZE
	.align		4
.L_32:
        /*038c*/ 	.byte	0x03, 0x19
        /*038e*/ 	.short	0x03f0


	//----- nvinfo : EIATTR_PARAM_CBANK
	.align		4
        /*0390*/ 	.byte	0x04, 0x0a
        /*0392*/ 	.short	(.L_34 - .L_33)
	.align		4
.L_33:
        /*0394*/ 	.word	index@(.nv.constant0._ZN7cutlass13device_kernelINS_4conv6kernel13ConvUniversalINS1_16ConvProblemShapeILNS1_8OperatorE2ELi2EEENS1_10collective14CollectiveConvINS1_46MainloopSm90TmaGmmaWarpSpecializedImplicitGemmILS5_2ELi14ELi2EN4cute5tupleIJNSA_1CILi2EEENSC_ILi1EEESE_EEENS1_36KernelImplicitTmaWarpSpecializedSm90ELi1EEENSB_IJNSC_ILi128EEENSB_IJSI_EEENSB_IJNSC_ILi32EEEEEEEEENS_6half_tESN_NSA_8TiledMMAINSA_8MMA_AtomIJNSA_4SM904GMMA26MMA_64x128x16_F32F16F16_SSILNSR_5MajorE1ELST_1ELNSR_7ScaleInE1ELSU_1EEEEEENSA_6LayoutINSB_IJSE_SE_SE_EEENSB_IJNSC_ILi0EEESZ_SZ_EEEEENSB_IJNSA_10UnderscoreES12_S12_EEEEENS7_6detail26Sm90ImplicitGemmTileTraitsINSA_13SM90_TMA_LOADENSA_14ComposedLayoutINSA_7SwizzleILi3ELi4ELi3EEENSA_18smem_ptr_flag_bitsILi16EEENSX_INSB_IJNSB_IJNSC_ILi64EEESD_EEENSB_IJNSC_ILi8EEENSC_ILi4EEEEEENSB_IJSE_NSC_ILi14EEEEEEEEENSB_IJNSB_IJSE_NSC_ILi2048EEEEEENSB_IJS1D_NSC_ILi512EEEEEENSB_IJSZ_NSC_ILi4096EEEEEEEEEEEEEvEENS16_INSA_30SM90_TMA_LOAD_IM2COL_MULTICASTES1T_vEEEENS_8epilogue10collective6detail29Sm90TmaWarpSpecializedAdapterINS1Z_15DefaultEpilogueISN_NSB_IJlNSB_IJSE_llEEESZ_EEES24_NS1Y_6thread17LinearCombinationISN_Li1EffLNS25_9ScaleType4KindE0ELNS_15FloatRoundStyleE2ESN_EENS_4gemm15EpilogueDefaultEEEEEvvEEEEvNT_6ParamsE)
        /*0398*/ 	.short	0x0210
        /*039a*/ 	.short	0x03f0


	//----- nvinfo : EIATTR_SW_WAR
	.align		4
.L_34:
        /*039c*/ 	.byte	0x04, 0x36
        /*039e*/ 	.short	(.L_36 - .L_35)
.L_35:
        /*03a0*/ 	.word	0x00000008
.L_36:


//--------------------- .nv.callgraph             --------------------------
	.section	.nv.callgraph,"",@"SHT_CUDA_CALLGRAPH"
	.align	4
	.sectionentsize	8
	.align		4
        /*0000*/ 	.word	0x00000000
	.align		4
        /*0004*/ 	.word	0xffffffff
	.align		4
        /*0008*/ 	.word	0x00000000
	.align		4
        /*000c*/ 	.word	0xfffffffe
	.align		4
        /*0010*/ 	.word	0x00000000
	.align		4
        /*0014*/ 	.word	0xfffffffd
	.align		4
        /*0018*/ 	.word	0x00000000
	.align		4
        /*001c*/ 	.word	0xfffffffc


//--------------------- .nv.constant4             --------------------------
	.section	.nv.constant4,"a",@progbits
	.align	8
	.align		8
.nv.constant4:
        /*0000*/ 	.dword	_ZN39_INTERNAL_6027448c_4_k_cu_f89c2b9d_36684cuda3std3__45__cpo5beginE
	.align		8
        /*0008*/ 	.dword	_ZN39_INTERNAL_6027448c_4_k_cu_f89c2b9d_36684cuda3std3__45__cpo3endE
	.align		8
        /*0010*/ 	.dword	_ZN39_INTERNAL_6027448c_4_k_cu_f89c2b9d_36684cuda3std3__45__cpo6cbeginE
	.align		8
        /*0018*/ 	.dword	_ZN39_INTERNAL_6027448c_4_k_cu_f89c2b9d_36684cuda3std3__45__cpo4cendE
	.align		8
        /*0020*/ 	.dword	_ZN39_INTERNAL_6027448c_4_k_cu_f89c2b9d_36684cuda3std3__441_GLOBAL__N__6027448c_4_k_cu_f89c2b9d_36686ignoreE
	.align		8
        /*0028*/ 	.dword	_ZN39_INTERNAL_6027448c_4_k_cu_f89c2b9d_36684cuda3std3__419piecewise_constructE
	.align		8
        /*0030*/ 	.dword	_ZN39_INTERNAL_6027448c_4_k_cu_f89c2b9d_36684cuda3std3__48in_placeE
	.align		8
        /*0038*/ 	.dword	_ZN39_INTERNAL_6027448c_4_k_cu_f89c2b9d_36684cuda3std6ranges3__45__cpo4swapE
	.align		8
        /*0040*/ 	.dword	_ZN39_INTERNAL_6027448c_4_k_cu_f89c2b9d_36684cuda3std6ranges3__45__cpo9iter_moveE
	.align		8
        /*0048*/ 	.dword	_ZN39_INTERNAL_6027448c_4_k_cu_f89c2b9d_36684cute7productE
	.align		8
        /*0050*/ 	.dword	_ZN39_INTERNAL_6027448c_4_k_cu_f89c2b9d_36684cute1_E


//--------------------- .text._ZN7cutlass13device_kernelINS_4conv6kernel13ConvUniversalINS1_16ConvProblemShapeILNS1_8OperatorE2ELi2EEENS1_10collective14CollectiveConvINS1_46MainloopSm90TmaGmmaWarpSpecializedImplicitGemmILS5_2ELi14ELi2EN4cute5tupleIJNSA_1CILi2EEENSC_ILi1EEESE_EEENS1_36KernelImplicitTmaWarpSpecializedSm90ELi1EEENSB_IJNSC_ILi128EEENSB_IJSI_EEENSB_IJNSC_ILi32EEEEEEEEENS_6half_tESN_NSA_8TiledMMAINSA_8MMA_AtomIJNSA_4SM904GMMA26MMA_64x128x16_F32F16F16_SSILNSR_5MajorE1ELST_1ELNSR_7ScaleInE1ELSU_1EEEEEENSA_6LayoutINSB_IJSE_SE_SE_EEENSB_IJNSC_ILi0EEESZ_SZ_EEEEENSB_IJNSA_10UnderscoreES12_S12_EEEEENS7_6detail26Sm90ImplicitGemmTileTraitsINSA_13SM90_TMA_LOADENSA_14ComposedLayoutINSA_7SwizzleILi3ELi4ELi3EEENSA_18smem_ptr_flag_bitsILi16EEENSX_INSB_IJNSB_IJNSC_ILi64EEESD_EEENSB_IJNSC_ILi8EEENSC_ILi4EEEEEENSB_IJSE_NSC_ILi14EEEEEEEEENSB_IJNSB_IJSE_NSC_ILi2048EEEEEENSB_IJS1D_NSC_ILi512EEEEEENSB_IJSZ_NSC_ILi4096EEEEEEEEEEEEEvEENS16_INSA_30SM90_TMA_LOAD_IM2COL_MULTICASTES1T_vEEEENS_8epilogue10collective6detail29Sm90TmaWarpSpecializedAdapterINS1Z_15DefaultEpilogueISN_NSB_IJlNSB_IJSE_llEEESZ_EEES24_NS1Y_6thread17LinearCombinationISN_Li1EffLNS25_9ScaleType4KindE0ELNS_15FloatRoundStyleE2ESN_EENS_4gemm15EpilogueDefaultEEEEEvvEEEEvNT_6ParamsE --------------------------
	.section	.text._ZN7cutlass13device_kernelINS_4conv6kernel13ConvUniversalINS1_16ConvProblemShapeILNS1_8OperatorE2ELi2EEENS1_10collective14CollectiveConvINS1_46MainloopSm90TmaGmmaWarpSpecializedImplicitGemmILS5_2ELi14ELi2EN4cute5tupleIJNSA_1CILi2EEENSC_ILi1EEESE_EEENS1_36KernelImplicitTmaWarpSpecializedSm90ELi1EEENSB_IJNSC_ILi128EEENSB_IJSI_EEENSB_IJNSC_ILi32EEEEEEEEENS_6half_tESN_NSA_8TiledMMAINSA_8MMA_AtomIJNSA_4SM904GMMA26MMA_64x128x16_F32F16F16_SSILNSR_5MajorE1ELST_1ELNSR_7ScaleInE1ELSU_1EEEEEENSA_6LayoutINSB_IJSE_SE_SE_EEENSB_IJNSC_ILi0EEESZ_SZ_EEEEENSB_IJNSA_10UnderscoreES12_S12_EEEEENS7_6detail26Sm90ImplicitGemmTileTraitsINSA_13SM90_TMA_LOADENSA_14ComposedLayoutINSA_7SwizzleILi3ELi4ELi3EEENSA_18smem_ptr_flag_bitsILi16EEENSX_INSB_IJNSB_IJNSC_ILi64EEESD_EEENSB_IJNSC_ILi8EEENSC_ILi4EEEEEENSB_IJSE_NSC_ILi14EEEEEEEEENSB_IJNSB_IJSE_NSC_ILi2048EEEEEENSB_IJS1D_NSC_ILi512EEEEEENSB_IJSZ_NSC_ILi4096EEEEEEEEEEEEEvEENS16_INSA_30SM90_TMA_LOAD_IM2COL_MULTICASTES1T_vEEEENS_8epilogue10collective6detail29Sm90TmaWarpSpecializedAdapterINS1Z_15DefaultEpilogueISN_NSB_IJlNSB_IJSE_llEEESZ_EEES24_NS1Y_6thread17LinearCombinationISN_Li1EffLNS25_9ScaleType4KindE0ELNS_15FloatRoundStyleE2ESN_EENS_4gemm15EpilogueDefaultEEEEEvvEEEEvNT_6ParamsE,"ax",@progbits
	.align	128
.text._ZN7cutlass13device_kernelINS_4conv6kernel13ConvUniversalINS1_16ConvProblemShapeILNS1_8OperatorE2ELi2EEENS1_10collective14CollectiveConvINS1_46MainloopSm90TmaGmmaWarpSpecializedImplicitGemmILS5_2ELi14ELi2EN4cute5tupleIJNSA_1CILi2EEENSC_ILi1EEESE_EEENS1_36KernelImplicitTmaWarpSpecializedSm90ELi1EEENSB_IJNSC_ILi128EEENSB_IJSI_EEENSB_IJNSC_ILi32EEEEEEEEENS_6half_tESN_NSA_8TiledMMAINSA_8MMA_AtomIJNSA_4SM904GMMA26MMA_64x128x16_F32F16F16_SSILNSR_5MajorE1ELST_1ELNSR_7ScaleInE1ELSU_1EEEEEENSA_6LayoutINSB_IJSE_SE_SE_EEENSB_IJNSC_ILi0EEESZ_SZ_EEEEENSB_IJNSA_10UnderscoreES12_S12_EEEEENS7_6detail26Sm90ImplicitGemmTileTraitsINSA_13SM90_TMA_LOADENSA_14ComposedLayoutINSA_7SwizzleILi3ELi4ELi3EEENSA_18smem_ptr_flag_bitsILi16EEENSX_INSB_IJNSB_IJNSC_ILi64EEESD_EEENSB_IJNSC_ILi8EEENSC_ILi4EEEEEENSB_IJSE_NSC_ILi14EEEEEEEEENSB_IJNSB_IJSE_NSC_ILi2048EEEEEENSB_IJS1D_NSC_ILi512EEEEEENSB_IJSZ_NSC_ILi4096EEEEEEEEEEEEEvEENS16_INSA_30SM90_TMA_LOAD_IM2COL_MULTICASTES1T_vEEEENS_8epilogue10collective6detail29Sm90TmaWarpSpecializedAdapterINS1Z_15DefaultEpilogueISN_NSB_IJlNSB_IJSE_llEEESZ_EEES24_NS1Y_6thread17LinearCombinationISN_Li1EffLNS25_9ScaleType4KindE0ELNS_15FloatRoundStyleE2ESN_EENS_4gemm15EpilogueDefaultEEEEEvvEEEEvNT_6ParamsE:
        .type           _ZN7cutlass13device_kernelINS_4conv6kernel13ConvUniversalINS1_16ConvProblemShapeILNS1_8OperatorE2ELi2EEENS1_10collective14CollectiveConvINS1_46MainloopSm90TmaGmmaWarpSpecializedImplicitGemmILS5_2ELi14ELi2EN4cute5tupleIJNSA_1CILi2EEENSC_ILi1EEESE_EEENS1_36KernelImplicitTmaWarpSpecializedSm90ELi1EEENSB_IJNSC_ILi128EEENSB_IJSI_EEENSB_IJNSC_ILi32EEEEEEEEENS_6half_tESN_NSA_8TiledMMAINSA_8MMA_AtomIJNSA_4SM904GMMA26MMA_64x128x16_F32F16F16_SSILNSR_5MajorE1ELST_1ELNSR_7ScaleInE1ELSU_1EEEEEENSA_6LayoutINSB_IJSE_SE_SE_EEENSB_IJNSC_ILi0EEESZ_SZ_EEEEENSB_IJNSA_10UnderscoreES12_S12_EEEEENS7_6detail26Sm90ImplicitGemmTileTraitsINSA_13SM90_TMA_LOADENSA_14ComposedLayoutINSA_7SwizzleILi3ELi4ELi3EEENSA_18smem_ptr_flag_bitsILi16EEENSX_INSB_IJNSB_IJNSC_ILi64EEESD_EEENSB_IJNSC_ILi8EEENSC_ILi4EEEEEENSB_IJSE_NSC_ILi14EEEEEEEEENSB_IJNSB_IJSE_NSC_ILi2048EEEEEENSB_IJS1D_NSC_ILi512EEEEEENSB_IJSZ_NSC_ILi4096EEEEEEEEEEEEEvEENS16_INSA_30SM90_TMA_LOAD_IM2COL_MULTICASTES1T_vEEEENS_8epilogue10collective6detail29Sm90TmaWarpSpecializedAdapterINS1Z_15DefaultEpilogueISN_NSB_IJlNSB_IJSE_llEEESZ_EEES24_NS1Y_6thread17LinearCombinationISN_Li1EffLNS25_9ScaleType4KindE0ELNS_15FloatRoundStyleE2ESN_EENS_4gemm15EpilogueDefaultEEEEEvvEEEEvNT_6ParamsE,@function
        .size           _ZN7cutlass13device_kernelINS_4conv6kernel13ConvUniversalINS1_16ConvProblemShapeILNS1_8OperatorE2ELi2EEENS1_10collective14CollectiveConvINS1_46MainloopSm90TmaGmmaWarpSpecializedImplicitGemmILS5_2ELi14ELi2EN4cute5tupleIJNSA_1CILi2EEENSC_ILi1EEESE_EEENS1_36KernelImplicitTmaWarpSpecializedSm90ELi1EEENSB_IJNSC_ILi128EEENSB_IJSI_EEENSB_IJNSC_ILi32EEEEEEEEENS_6half_tESN_NSA_8TiledMMAINSA_8MMA_AtomIJNSA_4SM904GMMA26MMA_64x128x16_F32F16F16_SSILNSR_5MajorE1ELST_1ELNSR_7ScaleInE1ELSU_1EEEEEENSA_6LayoutINSB_IJSE_SE_SE_EEENSB_IJNSC_ILi0EEESZ_SZ_EEEEENSB_IJNSA_10UnderscoreES12_S12_EEEEENS7_6detail26Sm90ImplicitGemmTileTraitsINSA_13SM90_TMA_LOADENSA_14ComposedLayoutINSA_7SwizzleILi3ELi4ELi3EEENSA_18smem_ptr_flag_bitsILi16EEENSX_INSB_IJNSB_IJNSC_ILi64EEESD_EEENSB_IJNSC_ILi8EEENSC_ILi4EEEEEENSB_IJSE_NSC_ILi14EEEEEEEEENSB_IJNSB_IJSE_NSC_ILi2048EEEEEENSB_IJS1D_NSC_ILi512EEEEEENSB_IJSZ_NSC_ILi4096EEEEEEEEEEEEEvEENS16_INSA_30SM90_TMA_LOAD_IM2COL_MULTICASTES1T_vEEEENS_8epilogue10collective6detail29Sm90TmaWarpSpecializedAdapterINS1Z_15DefaultEpilogueISN_NSB_IJlNSB_IJSE_llEEESZ_EEES24_NS1Y_6thread17LinearCombinationISN_Li1EffLNS25_9ScaleType4KindE0ELNS_15FloatRoundStyleE2ESN_EENS_4gemm15EpilogueDefaultEEEEEvvEEEEvNT_6ParamsE,(.L_x_302 - _ZN7cutlass13device_kernelINS_4conv6kernel13ConvUniversalINS1_16ConvProblemShapeILNS1_8OperatorE2ELi2EEENS1_10collective14CollectiveConvINS1_46MainloopSm90TmaGmmaWarpSpecializedImplicitGemmILS5_2ELi14ELi2EN4cute5tupleIJNSA_1CILi2EEENSC_ILi1EEESE_EEENS1_36KernelImplicitTmaWarpSpecializedSm90ELi1EEENSB_IJNSC_ILi128EEENSB_IJSI_EEENSB_IJNSC_ILi32EEEEEEEEENS_6half_tESN_NSA_8TiledMMAINSA_8MMA_AtomIJNSA_4SM904GMMA26MMA_64x128x16_F32F16F16_SSILNSR_5MajorE1ELST_1ELNSR_7ScaleInE1ELSU_1EEEEEENSA_6LayoutINSB_IJSE_SE_SE_EEENSB_IJNSC_ILi0EEESZ_SZ_EEEEENSB_IJNSA_10UnderscoreES12_S12_EEEEENS7_6detail26Sm90ImplicitGemmTileTraitsINSA_13SM90_TMA_LOADENSA_14ComposedLayoutINSA_7SwizzleILi3ELi4ELi3EEENSA_18smem_ptr_flag_bitsILi16EEENSX_INSB_IJNSB_IJNSC_ILi64EEESD_EEENSB_IJNSC_ILi8EEENSC_ILi4EEEEEENSB_IJSE_NSC_ILi14EEEEEEEEENSB_IJNSB_IJSE_NSC_ILi2048EEEEEENSB_IJS1D_NSC_ILi512EEEEEENSB_IJSZ_NSC_ILi4096EEEEEEEEEEEEEvEENS16_INSA_30SM90_TMA_LOAD_IM2COL_MULTICASTES1T_vEEEENS_8epilogue10collective6detail29Sm90TmaWarpSpecializedAdapterINS1Z_15DefaultEpilogueISN_NSB_IJlNSB_IJSE_llEEESZ_EEES24_NS1Y_6thread17LinearCombinationISN_Li1EffLNS25_9ScaleType4KindE0ELNS_15FloatRoundStyleE2ESN_EENS_4gemm15EpilogueDefaultEEEEEvvEEEEvNT_6ParamsE)
        .other          _ZN7cutlass13device_kernelINS_4conv6kernel13ConvUniversalINS1_16ConvProblemShapeILNS1_8OperatorE2ELi2EEENS1_10collective14CollectiveConvINS1_46MainloopSm90TmaGmmaWarpSpecializedImplicitGemmILS5_2ELi14ELi2EN4cute5tupleIJNSA_1CILi2EEENSC_ILi1EEESE_EEENS1_36KernelImplicitTmaWarpSpecializedSm90ELi1EEENSB_IJNSC_ILi128EEENSB_IJSI_EEENSB_IJNSC_ILi32EEEEEEEEENS_6half_tESN_NSA_8TiledMMAINSA_8MMA_AtomIJNSA_4SM904GMMA26MMA_64x128x16_F32F16F16_SSILNSR_5MajorE1ELST_1ELNSR_7ScaleInE1ELSU_1EEEEEENSA_6LayoutINSB_IJSE_SE_SE_EEENSB_IJNSC_ILi0EEESZ_SZ_EEEEENSB_IJNSA_10UnderscoreES12_S12_EEEEENS7_6detail26Sm90ImplicitGemmTileTraitsINSA_13SM90_TMA_LOADENSA_14ComposedLayoutINSA_7SwizzleILi3ELi4ELi3EEENSA_18smem_ptr_flag_bitsILi16EEENSX_INSB_IJNSB_IJNSC_ILi64EEESD_EEENSB_IJNSC_ILi8EEENSC_ILi4EEEEEENSB_IJSE_NSC_ILi14EEEEEEEEENSB_IJNSB_IJSE_NSC_ILi2048EEEEEENSB_IJS1D_NSC_ILi512EEEEEENSB_IJSZ_NSC_ILi4096EEEEEEEEEEEEEvEENS16_INSA_30SM90_TMA_LOAD_IM2COL_MULTICASTES1T_vEEEENS_8epilogue10collective6detail29Sm90TmaWarpSpecializedAdapterINS1Z_15DefaultEpilogueISN_NSB_IJlNSB_IJSE_llEEESZ_EEES24_NS1Y_6thread17LinearCombinationISN_Li1EffLNS25_9ScaleType4KindE0ELNS_15FloatRoundStyleE2ESN_EENS_4gemm15EpilogueDefaultEEEEEvvEEEEvNT_6ParamsE,@"STO_CUDA_ENTRY STV_DEFAULT"
_ZN7cutlass13device_kernelINS_4conv6kernel13ConvUniversalINS1_16ConvProblemShapeILNS1_8OperatorE2ELi2EEENS1_10collective14CollectiveConvINS1_46MainloopSm90TmaGmmaWarpSpecializedImplicitGemmILS5_2ELi14ELi2EN4cute5tupleIJNSA_1CILi2EEENSC_ILi1EEESE_EEENS1_36KernelImplicitTmaWarpSpecializedSm90ELi1EEENSB_IJNSC_ILi128EEENSB_IJSI_EEENSB_IJNSC_ILi32EEEEEEEEENS_6half_tESN_NSA_8TiledMMAINSA_8MMA_AtomIJNSA_4SM904GMMA26MMA_64x128x16_F32F16F16_SSILNSR_5MajorE1ELST_1ELNSR_7ScaleInE1ELSU_1EEEEEENSA_6LayoutINSB_IJSE_SE_SE_EEENSB_IJNSC_ILi0EEESZ_SZ_EEEEENSB_IJNSA_10UnderscoreES12_S12_EEEEENS7_6detail26Sm90ImplicitGemmTileTraitsINSA_13SM90_TMA_LOADENSA_14ComposedLayoutINSA_7SwizzleILi3ELi4ELi3EEENSA_18smem_ptr_flag_bitsILi16EEENSX_INSB_IJNSB_IJNSC_ILi64EEESD_EEENSB_IJNSC_ILi8EEENSC_ILi4EEEEEENSB_IJSE_NSC_ILi14EEEEEEEEENSB_IJNSB_IJSE_NSC_ILi2048EEEEEENSB_IJS1D_NSC_ILi512EEEEEENSB_IJSZ_NSC_ILi4096EEEEEEEEEEEEEvEENS16_INSA_30SM90_TMA_LOAD_IM2COL_MULTICASTES1T_vEEEENS_8epilogue10collective6detail29Sm90TmaWarpSpecializedAdapterINS1Z_15DefaultEpilogueISN_NSB_IJlNSB_IJSE_llEEESZ_EEES24_NS1Y_6thread17LinearCombinationISN_Li1EffLNS25_9ScaleType4KindE0ELNS_15FloatRoundStyleE2ESN_EENS_4gemm15EpilogueDefaultEEEEEvvEEEEvNT_6ParamsE:
[----:B------:R-:W-:Y:S01]  /*0000*/  LDC R1, c[0x0][0x28] ;  /* 0x00000a00ff017b82 */ /* 0x000fe20000000800 */
[----:B------:R-:W0:Y:S01]  /*0010*/  S2R R13, SR_TID.X ;  /* 0x00000000000d7919 */ /* 0x000e220000002100 */
[----:B------:R-:W-:Y:S01]  /*0020*/  ELECT P0, URZ, PT ;  /* 0x00000000003f782f */ /* 0x000fe20003800000 */
[----:B------:R-:W-:Y:S01]  /*0030*/  BSSY B0, `(.L_x_0) ;  /* 0x0000010000007945 */ /* 0x000fe20003800000 */
[----:B------:R-:W1:Y:S01]  /*0040*/  S2R R14, SR_CTAID.X ;  /* 0x00000000000e7919 */ /* 0x000e620000002500 */
[--C-:B0-----:R-:W-:Y:S02]  /*0050*/  SHF.R.U32.HI R0, RZ, 0x5, R13.reuse ;  /* 0x00000005ff007819 */ /* 0x101fe4000001160d */
[----:B------:R-:W-:-:S03]  /*0060*/  SHF.R.U32.HI R3, RZ, 0x7, R13 ;  /* 0x00000007ff037819 */ /* 0x000fc6000001160d */
[----:B------:R-:W0:Y:S04]  /*0070*/  SHFL.IDX PT, R2, R0, RZ, 0x1f ;  /* 0x00001fff00027589 */ /* 0x000e2800000e0000 */
[----:B------:R2:W3:Y:S01]  /*0080*/  SHFL.IDX PT, R11, R3, RZ, 0x1f ;  /* 0x00001fff030b7589 */ /* 0x0004e200000e0000 */
[----:B0-----:R-:W-:-:S13]  /*0090*/  ISETP.NE.OR P0, PT, R2, RZ, !P0 ;  /* 0x000000ff0200720c */ /* 0x001fda0004705670 */
[----:B-123--:R-:W-:Y:S05]  /*00a0*/  @P0 BRA `(.L_x_1) ;  /* 0x0000000000200947 */ /* 0x00efea0003800000 */
[----:B------:R-:W-:Y:S02]  /*00b0*/  ULDC.64 UR4, c[0x0][0x198] ;  /* 0x0000660000047ab9 */ /* 0x000fe40000000a00 */
[----:B------:R-:W-:Y:S02]  /*00c0*/  UIADD3 UR6, UP0, UR4, 0xf0, URZ ;  /* 0x000000f004067890 */ /* 0x000fe4000ff1e03f */
[----:B------:R-:W-:Y:S02]  /*00d0*/  UIADD3 UR4, UP1, UR4, 0x1f0, URZ ;  /* 0x000001f004047890 */ /* 0x000fe4000ff3e03f */
[----:B------:R-:W-:Y:S02]  /*00e0*/  UIADD3.X UR7, URZ, UR5, URZ, UP0, !UPT ;  /* 0x000000053f077290 */ /* 0x000fe400087fe43f */
[----:B------:R-:W-:-:S07]  /*00f0*/  UIADD3.X UR5, URZ, UR5, URZ, UP1, !UPT ;  /* 0x000000053f057290 */ /* 0x000fce0008ffe43f */
[----:B------:R0:W-:Y:S02]  /*0100*/  UTMACCTL.PF [UR6] ;  /* 0x00000000060079b9 */ /* 0x0001e40008040000 */
[----:B------:R0:W-:Y:S02]  /*0110*/  UTMACCTL.PF [UR4] ;  /* 0x00000000040079b9 */ /* 0x0001e40008040000 */
[----:B0-----:R-:W-:Y:S01]  /*0120*/  NOP ;  /* 0x0000000000007918 */ /* 0x001fe20000000000 */
.L_x_1:
[----:B------:R-:W-:Y:S05]  /*0130*/  BSYNC B0 ;  /* 0x0000000000007941 */ /* 0x000fea0003800000 */
.L_x_0:
[----:B------:R-:W0:Y:S01]  /*0140*/  SHFL.IDX PT, R0, R0, RZ, 0x1f ;  /* 0x00001fff00007589 */ /* 0x000e2200000e0000 */
[----:B------:R-:W-:Y:S02]  /*0150*/  SHF.R.S32.HI R4, RZ, 0x1f, R13 ;  /* 0x0000001fff047819 */ /* 0x000fe4000001140d */
[----:B------:R-:W-:Y:S01]  /*0160*/  I2FP.F32.U32 R6, R14 ;  /* 0x0000000e00067245 */ /* 0x000fe20000201000 */
[----:B------:R-:W1:Y:S01]  /*0170*/  S2R R16, SR_CTAID.Y ;  /* 0x0000000000107919 */ /* 0x000e620000002600 */
[----:B------:R-:W-:-:S04]  /*0180*/  LEA.HI R4, R4, R13, RZ, 0x7 ;  /* 0x0000000d04047211 */ /* 0x000fc800078f38ff */
[----:B------:R-:W-:-:S05]  /*0190*/  LOP3.LUT R4, R4, 0xffffff80, RZ, 0xc0, !PT ;  /* 0xffffff8004047812 */ /* 0x000fca00078ec0ff */
[----:B------:R-:W-:-:S05]  /*01a0*/  IMAD.IADD R18, R13, 0x1, -R4 ;  /* 0x000000010d127824 */ /* 0x000fca00078e0a04 */
[----:B------:R-:W-:-:S04]  /*01b0*/  SHF.R.S32.HI R3, RZ, 0x1f, R18 ;  /* 0x0000001fff037819 */ /* 0x000fc80000011412 */
[----:B------:R-:W-:Y:S02]  /*01c0*/  LEA.HI R3, R3, R18, RZ, 0x3 ;  /* 0x0000001203037211 */ /* 0x000fe400078f18ff */
[----:B0-----:R-:W-:Y:S02]  /*01d0*/  ISETP.NE.AND P0, PT, R0, RZ, PT ;  /* 0x000000ff0000720c */ /* 0x001fe40003f05270 */
[--C-:B------:R-:W-:Y:S02]  /*01e0*/  SHF.R.S32.HI R4, RZ, 0x3, R3.reuse ;  /* 0x00000003ff047819 */ /* 0x100fe40000011403 */
[----:B------:R-:W-:Y:S02]  /*01f0*/  SHF.R.S32.HI R3, RZ, 0x1f, R3 ;  /* 0x0000001fff037819 */ /* 0x000fe40000011403 */
[----:B------:R-:W-:-:S07]  /*0200*/  SHF.R.S32.HI R5, RZ, 0x1f, R0 ;  /* 0x0000001fff057819 */ /* 0x000fce0000011400 */
[----:B-1----:R-:W-:Y:S05]  /*0210*/  @P0 BRA `(.L_x_2) ;  /* 0x0000000000b40947 */ /* 0x002fea0003800000 */
[----:B------:R-:W-:Y:S01]  /*0220*/  ELECT P0, URZ, PT ;  /* 0x00000000003f782f */ /* 0x000fe20003800000 */
[----:B------:R-:W-:-:S12]  /*0230*/  BSSY B0, `(.L_x_2) ;  /* 0x000002b000007945 */ /* 0x000fd80003800000 */
[----:B------:R-:W-:Y:S05]  /*0240*/  @!P0 BRA `(.L_x_3) ;  /* 0x0000000000a48947 */ /* 0x000fea0003800000 */
[----:B------:R-:W0:Y:S01]  /*0250*/  S2UR UR8, SR_CgaCtaId ;  /* 0x00000000000879c3 */ /* 0x000e220000008800 */
[----:B------:R-:W-:Y:S01]  /*0260*/  UMOV UR4, 0x400 ;  /* 0x0000040000047882 */ /* 0x000fe20000000000 */
[----:B------:R-:W-:Y:S01]  /*0270*/  UMOV UR5, 0x1 ;  /* 0x0000000100057882 */ /* 0x000fe20000000000 */
[----:B------:R-:W-:Y:S02]  /*0280*/  UMOV UR6, 0x2 ;  /* 0x0000000200067882 */ /* 0x000fe40000000000 */
[----:B------:R-:W-:-:S04]  /*0290*/  UIADD3 UR6, -UR6, 0x100000, URZ ;  /* 0x0010000006067890 */ /* 0x000fc8000fffe13f */
[----:B------:R-:W-:Y:S02]  /*02a0*/  USHF.L.U32 UR7, UR6, 0xb, URZ ;  /* 0x0000000b06077899 */ /* 0x000fe4000800063f */
[----:B------:R-:W-:Y:S02]  /*02b0*/  USHF.L.U32 UR6, UR6, 0x1, URZ ;  /* 0x0000000106067899 */ /* 0x000fe4000800063f */
[----:B0-----:R-:W-:Y:S02]  /*02c0*/  ULEA UR8, UR8, UR4, 0x18 ;  /* 0x0000000408087291 */ /* 0x001fe4000f8ec03f */
[----:B------:R-:W-:-:S04]  /*02d0*/  UIADD3 UR4, -UR5, 0x100000, URZ ;  /* 0x0010000005047890 */ /* 0x000fc8000fffe13f */
[----:B------:R-:W-:Y:S02]  /*02e0*/  USHF.L.U32 UR5, UR4, 0xb, URZ ;  /* 0x0000000b04057899 */ /* 0x000fe4000800063f */
[----:B------:R-:W-:Y:S01]  /*02f0*/  USHF.L.U32 UR4, UR4, 0x1, URZ ;  /* 0x0000000104047899 */ /* 0x000fe2000800063f */
[----:B------:R-:W0:Y:S11]  /*0300*/  FENCE.VIEW.ASYNC.S ;  /* 0x00000000000073c6 */ /* 0x000e360000000000 */
[----:B0-----:R0:W1:Y:S01]  /*0310*/  SYNCS.EXCH.64 URZ, [UR8+0x38000], UR4 ;  /* 0x03800004083f75b2 */ /* 0x0010620008000100 */
[----:B------:R0:W2:Y:S01]  /*0320*/  SYNCS.EXCH.64 URZ, [UR8+0x38070], UR6 ;  /* 0x03807006083f75b2 */ /* 0x0000a20008000100 */
[----:B------:R0:W3:Y:S01]  /*0330*/  SYNCS.EXCH.64 URZ, [UR8+0x38008], UR4 ;  /* 0x03800804083f75b2 */ /* 0x0000e20008000100 */
[----:B------:R0:W4:Y:S01]  /*0340*/  SYNCS.EXCH.64 URZ, [UR8+0x38078], UR6 ;  /* 0x03807806083f75b2 */ /* 0x0001220008000100 */
[----:B------:R0:W0:Y:S01]  /*0350*/  SYNCS.EXCH.64 URZ, [UR8+0x38010], UR4 ;  /* 0x03801004083f75b2 */ /* 0x0000220008000100 */
        /* <DEDUP_REMOVED lines=23> */
[----:B-1234-:R-:W-:Y:S01]  /*04d0*/  NOP ;  /* 0x0000000000007918 */ /* 0x01efe20000000000 */
.L_x_3:
[----:B0-----:R-:W-:Y:S05]  /*04e0*/  BSYNC B0 ;  /* 0x0000000000007941 */ /* 0x001fea0003800000 */
.L_x_2:
[----:B------:R-:W-:Y:S01]  /*04f0*/  ULDC UR4, c[0x0][0x150] ;  /* 0x0000540000047ab9 */ /* 0x000fe20000000800 */
[----:B------:R-:W-:Y:S01]  /*0500*/  LEA.HI R3, R3, R4, RZ, 0x2 ;  /* 0x0000000403037211 */ /* 0x000fe200078f10ff */
[----:B------:R-:W-:Y:S01]  /*0510*/  FMUL R6, R6, UR4 ;  /* 0x0000000406067c20 */ /* 0x000fe20008400000 */
[----:B------:R-:W-:Y:S01]  /*0520*/  LEA.HI R5, R5, R0, RZ, 0x2 ;  /* 0x0000000005057211 */ /* 0x000fe200078f10ff */
[----:B------:R-:W-:Y:S01]  /*0530*/  ULDC UR4, c[0x0][0x154] ;  /* 0x0000550000047ab9 */ /* 0x000fe20000000800 */
[----:B------:R-:W-:Y:S01]  /*0540*/  LOP3.LUT R3, R3, 0xfffffffc, RZ, 0xc0, !PT ;  /* 0xfffffffc03037812 */ /* 0x000fe200078ec0ff */
[----:B------:R-:W0:Y:S01]  /*0550*/  LDC R8, c[0x0][0x140] ;  /* 0x00005000ff087b82 */ /* 0x000e220000000800 */
[----:B------:R-:W-:Y:S01]  /*0560*/  LOP3.LUT R5, R5, 0x3ffffffc, RZ, 0xc0, !PT ;  /* 0x3ffffffc05057812 */ /* 0x000fe200078ec0ff */
[----:B------:R-:W1:Y:S01]  /*0570*/  F2I.U32.TRUNC.NTZ R6, R6 ;  /* 0x0000000600067305 */ /* 0x000e62000020f000 */
[----:B------:R-:W-:Y:S01]  /*0580*/  LOP3.LUT P0, RZ, R18, 0x7, RZ, 0xc0, !PT ;  /* 0x0000000712ff7812 */ /* 0x000fe2000780c0ff */
[----:B------:R-:W-:Y:S01]  /*0590*/  IMAD.IADD R3, R4, 0x1, -R3 ;  /* 0x0000000104037824 */ /* 0x000fe200078e0a03 */
[----:B------:R-:W-:Y:S01]  /*05a0*/  ISETP.NE.AND P3, PT, R11, 0x1, PT ;  /* 0x000000010b00780c */ /* 0x000fe20003f65270 */
[----:B------:R-:W-:Y:S01]  /*05b0*/  IMAD.IADD R0, R0, 0x1, -R5 ;  /* 0x0000000100007824 */ /* 0x000fe200078e0a05 */
[----:B------:R-:W-:Y:S01]  /*05c0*/  I2FP.F32.U32 R5, R16 ;  /* 0x0000001000057245 */ /* 0x000fe20000201000 */
[----:B------:R-:W-:Y:S01]  /*05d0*/  NOP ;  /* 0x0000000000007918 */ /* 0x000fe20000000000 */
[----:B------:R-:W-:Y:S01]  /*05e0*/  NOP ;  /* 0x0000000000007918 */ /* 0x000fe20000000000 */
[----:B------:R-:W-:-:S02]  /*05f0*/  IMAD R4, R0, 0x4, R3 ;  /* 0x0000000400047824 */ /* 0x000fc400078e0203 */
[----:B------:R-:W-:Y:S01]  /*0600*/  FMUL R7, R5, UR4 ;  /* 0x0000000405077c20 */ /* 0x000fe20008400000 */
[----:B------:R-:W-:Y:S02]  /*0610*/  ULDC UR4, c[0x0][0x144] ;  /* 0x0000510000047ab9 */ /* 0x000fe40000000800 */
[----:B------:R-:W-:Y:S01]  /*0620*/  LEA.HI R0, R4, R4, RZ, 0x1 ;  /* 0x0000000404007211 */ /* 0x000fe200078f08ff */
[----:B-1----:R-:W-:Y:S02]  /*0630*/  IMAD.MOV R5, RZ, RZ, -R6 ;  /* 0x000000ffff057224 */ /* 0x002fe400078e0a06 */
[----:B------:R-:W1:Y:S01]  /*0640*/  F2I.U32.TRUNC.NTZ R7, R7 ;  /* 0x0000000700077305 */ /* 0x000e62000020f000 */
[----:B------:R-:W-:Y:S01]  /*0650*/  LOP3.LUT R3, R0, 0xfffffffe, RZ, 0xc0, !PT ;  /* 0xfffffffe00037812 */ /* 0x000fe200078ec0ff */
[----:B------:R-:W-:Y:S02]  /*0660*/  IMAD.MOV.U32 R6, RZ, RZ, 0x1 ;  /* 0x00000001ff067424 */ /* 0x000fe400078e00ff */
[----:B------:R-:W-:Y:S01]  /*0670*/  IMAD R0, R5, UR4, R14 ;  /* 0x0000000405007c24 */ /* 0x000fe2000f8e020e */
[----:B------:R-:W-:Y:S01]  /*0680*/  ULDC UR4, c[0x0][0x148] ;  /* 0x0000520000047ab9 */ /* 0x000fe20000000800 */
[----:B------:R-:W-:Y:S01]  /*0690*/  IMAD.IADD R3, R4, 0x1, -R3 ;  /* 0x0000000104037824 */ /* 0x000fe200078e0a03 */
[----:B0-----:R-:W-:Y:S01]  /*06a0*/  ISETP.EQ.U32.AND P1, PT, R8, 0x1, PT ;  /* 0x000000010800780c */ /* 0x001fe20003f22070 */
[----:B------:R-:W-:-:S03]  /*06b0*/  IMAD.SHL.U32 R5, R4, 0x4, RZ ;  /* 0x0000000404057824 */ /* 0x000fc600078e00ff */
[----:B------:R-:W-:Y:S02]  /*06c0*/  ISETP.NE.AND P4, PT, R3, R0, PT ;  /* 0x000000000300720c */ /* 0x000fe40003f85270 */
[----:B------:R-:W-:Y:S01]  /*06d0*/  SHF.R.S32.HI R3, RZ, 0x1f, R2 ;  /* 0x0000001fff037819 */ /* 0x000fe20000011402 */
[----:B-1----:R-:W-:-:S03]  /*06e0*/  IMAD.MOV R9, RZ, RZ, -R7 ;  /* 0x000000ffff097224 */ /* 0x002fc600078e0a07 */
[----:B------:R-:W-:Y:S02]  /*06f0*/  LEA.HI R0, R3, R2, RZ, 0x2 ;  /* 0x0000000203007211 */ /* 0x000fe400078f10ff */
[----:B------:R-:W-:Y:S01]  /*0700*/  LOP3.LUT R3, R4, 0xc, R5, 0x78, !PT ;  /* 0x0000000c04037812 */ /* 0x000fe200078e7805 */
[----:B------:R-:W-:Y:S01]  /*0710*/  IMAD R7, R9, UR4, R16 ;  /* 0x0000000409077c24 */ /* 0x000fe2000f8e0210 */
[----:B------:R-:W-:Y:S02]  /*0720*/  LOP3.LUT R5, R0, 0xfffffffc, RZ, 0xc0, !PT ;  /* 0xfffffffc00057812 */ /* 0x000fe400078ec0ff */
[C---:B------:R-:W-:Y:S02]  /*0730*/  ISETP.LT.U32.AND P0, PT, R3.reuse, 0x2, !P0 ;  /* 0x000000020300780c */ /* 0x040fe40004701070 */
[----:B------:R-:W-:Y:S01]  /*0740*/  @P4 LEA.HI R0, R3, R3, RZ, 0x1 ;  /* 0x0000000303004211 */ /* 0x000fe200078f08ff */
[----:B------:R-:W-:-:S03]  /*0750*/  IMAD.IADD R10, R2, 0x1, -R5 ;  /* 0x00000001020a7824 */ /* 0x000fc600078e0a05 */
[----:B------:R-:W-:Y:S02]  /*0760*/  @P4 SHF.R.S32.HI R0, RZ, 0x1, R0 ;  /* 0x00000001ff004819 */ /* 0x000fe40000011400 */
[----:B------:R-:W-:Y:S02]  /*0770*/  LOP3.LUT P2, RZ, R11, R10, RZ, 0xfc, !PT ;  /* 0x0000000a0bff7212 */ /* 0x000fe4000784fcff */
[----:B------:R-:W-:Y:S02]  /*0780*/  @P4 ISETP.NE.AND P5, PT, R0, R7, PT ;  /* 0x000000070000420c */ /* 0x000fe40003fa5270 */
[----:B------:R-:W-:Y:S02]  /*0790*/  SEL R5, RZ, 0x1, P2 ;  /* 0x00000001ff057807 */ /* 0x000fe40001000000 */
[----:B------:R-:W-:Y:S02]  /*07a0*/  SEL R7, RZ, 0x1, !P0 ;  /* 0x00000001ff077807 */ /* 0x000fe40004000000 */
[----:B------:R-:W-:-:S02]  /*07b0*/  @P4 SEL R6, RZ, 0x1, P5 ;  /* 0x00000001ff064807 */ /* 0x000fc40002800000 */
[----:B------:R-:W-:Y:S02]  /*07c0*/  SEL R5, R5, 0x2, P3 ;  /* 0x0000000205057807 */ /* 0x000fe40001800000 */
[----:B------:R-:W-:Y:S01]  /*07d0*/  LOP3.LUT R6, R6, R7, RZ, 0xc0, !PT ;  /* 0x0000000706067212 */ /* 0x000fe200078ec0ff */
[----:B------:R-:W-:Y:S06]  /*07e0*/  @!P1 BRA `(.L_x_4) ;  /* 0x0000000000089947 */ /* 0x000fec0003800000 */
[----:B------:R-:W-:Y:S01]  /*07f0*/  UCGABAR_ARV ;  /* 0x00000000000079c7 */ /* 0x000fe20008000000 */
[----:B------:R-:W-:Y:S05]  /*0800*/  BRA `(.L_x_5) ;  /* 0x0000000000047947 */ /* 0x000fea0003800000 */
.L_x_4:
[----:B------:R-:W-:Y:S01]  /*0810*/  NOP ;  /* 0x0000000000007918 */ /* 0x000fe20000000000 */
.L_x_5:
[----:B------:R-:W-:Y:S01]  /*0820*/  ULDC.64 UR4, c[0x0][0x598] ;  /* 0x0001660000047ab9 */ /* 0x000fe20000000a00 */
[----:B------:R-:W-:Y:S01]  /*0830*/  ULDC.64 UR12, c[0x0][0x208] ;  /* 0x00008200000c7ab9 */ /* 0x000fe20000000a00 */
[----:B------:R-:W-:-:S04]  /*0840*/  ISETP.NE.U32.AND P0, PT, RZ, UR4, PT ;  /* 0x00000004ff007c0c */ /* 0x000fc8000bf05070 */
[----:B------:R-:W-:-:S13]  /*0850*/  ISETP.NE.AND.EX P0, PT, RZ, UR5, PT, P0 ;  /* 0x00000005ff007c0c */ /* 0x000fda000bf05300 */
[----:B------:R-:W-:Y:S05]  /*0860*/  @!P0 BRA `(.L_x_6) ;  /* 0x00000000001c8947 */ /* 0x000fea0003800000 */
[----:B------:R-:W0:Y:S02]  /*0870*/  LDC.64 R8, c[0x0][0x598] ;  /* 0x00016600ff087b82 */ /* 0x000e240000000a00 */
[----:B0-----:R-:W2:Y:S02]  /*0880*/  LDG.E.64 R8, desc[UR12][R8.64] ;  /* 0x0000000c08087981 */ /* 0x001ea4000c1e1b00 */
[----:B--2---:R-:W-:-:S04]  /*0890*/  ISETP.NE.U32.AND P0, PT, R8, RZ, PT ;  /* 0x000000ff0800720c */ /* 0x004fc80003f05070 */
[----:B------:R-:W-:-:S13]  /*08a0*/  ISETP.NE.AND.EX P0, PT, R9, RZ, PT, P0 ;  /* 0x000000ff0900720c */ /* 0x000fda0003f05300 */
[----:B------:R-:W-:Y:S05]  /*08b0*/  @!P0 BRA `(.L_x_6) ;  /* 0x0000000000088947 */ /* 0x000fea0003800000 */
[----:B------:R0:W5:Y:S01]  /*08c0*/  LD.E R0, desc[UR12][R8.64] ;  /* 0x0000000c08007980 */ /* 0x000162000c101900 */
[----:B------:R-:W-:Y:S05]  /*08d0*/  BRA `(.L_x_7) ;  /* 0x0000000000207947 */ /* 0x000fea0003800000 */
.L_x_6:
[----:B------:R-:W-:Y:S02]  /*08e0*/  ULDC.64 UR4, c[0x0][0x588] ;  /* 0x0001620000047ab9 */ /* 0x000fe40000000a00 */
[----:B------:R-:W-:-:S04]  /*08f0*/  ISETP.NE.U32.AND P0, PT, RZ, UR4, PT ;  /* 0x00000004ff007c0c */ /* 0x000fc8000bf05070 */
[----:B------:R-:W-:-:S13]  /*0900*/  ISETP.NE.AND.EX P0, PT, RZ, UR5, PT, P0 ;  /* 0x00000005ff007c0c */ /* 0x000fda000bf05300 */
[----:B------:R-:W-:Y:S05]  /*0910*/  @!P0 BRA `(.L_x_8) ;  /* 0x00000000000c8947 */ /* 0x000fea0003800000 */
[----:B------:R-:W0:Y:S02]  /*0920*/  LDC.64 R8, c[0x0][0x588] ;  /* 0x00016200ff087b82 */ /* 0x000e240000000a00 */
[----:B0-----:R1:W5:Y:S01]  /*0930*/  LDG.E R0, desc[UR12][R8.64] ;  /* 0x0000000c08007981 */ /* 0x001362000c1e1900 */
[----:B------:R-:W-:Y:S05]  /*0940*/  BRA `(.L_x_7) ;  /* 0x0000000000047947 */ /* 0x000fea0003800000 */
.L_x_8:
[----:B------:R-:W2:Y:S02]  /*0950*/  LDC R0, c[0x0][0x580] ;  /* 0x00016000ff007b82 */ /* 0x000ea40000000800 */
.L_x_7:
[----:B------:R-:W-:Y:S02]  /*0960*/  ULDC.64 UR4, c[0x0][0x5a0] ;  /* 0x0001680000047ab9 */ /* 0x000fe40000000a00 */
[----:B------:R-:W-:-:S04]  /*0970*/  ISETP.NE.U32.AND P0, PT, RZ, UR4, PT ;  /* 0x00000004ff007c0c */ /* 0x000fc8000bf05070 */
[----:B------:R-:W-:-:S13]  /*0980*/  ISETP.NE.AND.EX P0, PT, RZ, UR5, PT, P0 ;  /* 0x00000005ff007c0c */ /* 0x000fda000bf05300 */
[----:B------:R-:W-:Y:S05]  /*0990*/  @!P0 BRA `(.L_x_9) ;  /* 0x00000000001c8947 */ /* 0x000fea0003800000 */
[----:B01----:R-:W0:Y:S02]  /*09a0*/  LDC.64 R8, c[0x0][0x5a0] ;  /* 0x00016800ff087b82 */ /* 0x003e240000000a00 */
[----:B0-----:R-:W3:Y:S02]  /*09b0*/  LDG.E.64 R8, desc[UR12][R8.64] ;  /* 0x0000000c08087981 */ /* 0x001ee4000c1e1b00 */
[----:B---3--:R-:W-:-:S04]  /*09c0*/  ISETP.NE.U32.AND P0, PT, R8, RZ, PT ;  /* 0x000000ff0800720c */ /* 0x008fc80003f05070 */
[----:B------:R-:W-:-:S13]  /*09d0*/  ISETP.NE.AND.EX P0, PT, R9, RZ, PT, P0 ;  /* 0x000000ff0900720c */ /* 0x000fda0003f05300 */
[----:B------:R-:W-:Y:S05]  /*09e0*/  @!P0 BRA `(.L_x_9) ;  /* 0x0000000000088947 */ /* 0x000fea0003800000 */
[----:B------:R0:W5:Y:S01]  /*09f0*/  LD.E R2, desc[UR12][R8.64] ;  /* 0x0000000c08027980 */ /* 0x000162000c101900 */
[----:B------:R-:W-:Y:S05]  /*0a00*/  BRA `(.L_x_10) ;  /* 0x0000000000207947 */ /* 0x000fea0003800000 */
.L_x_9:
[----:B------:R-:W-:Y:S02]  /*0a10*/  ULDC.64 UR4, c[0x0][0x590] ;  /* 0x0001640000047ab9 */ /* 0x000fe40000000a00 */
[----:B------:R-:W-:-:S04]  /*0a20*/  ISETP.NE.U32.AND P0, PT, RZ, UR4, PT ;  /* 0x00000004ff007c0c */ /* 0x000fc8000bf05070 */
[----:B------:R-:W-:-:S13]  /*0a30*/  ISETP.NE.AND.EX P0, PT, RZ, UR5, PT, P0 ;  /* 0x00000005ff007c0c */ /* 0x000fda000bf05300 */
[----:B------:R-:W-:Y:S05]  /*0a40*/  @!P0 BRA `(.L_x_11) ;  /* 0x00000000000c8947 */ /* 0x000fea0003800000 */
[----:B01----:R-:W0:Y:S02]  /*0a50*/  LDC.64 R8, c[0x0][0x590] ;  /* 0x00016400ff087b82 */ /* 0x003e240000000a00 */
[----:B0-----:R1:W5:Y:S01]  /*0a60*/  LDG.E R2, desc[UR12][R8.64] ;  /* 0x0000000c08027981 */ /* 0x001362000c1e1900 */
[----:B------:R-:W-:Y:S05]  /*0a70*/  BRA `(.L_x_10) ;  /* 0x0000000000047947 */ /* 0x000fea0003800000 */
.L_x_11:
[----:B------:R-:W3:Y:S02]  /*0a80*/  LDC R2, c[0x0][0x584] ;  /* 0x00016100ff027b82 */ /* 0x000ee40000000800 */
.L_x_10:
[----:B------:R-:W4:Y:S01]  /*0a90*/  LDC R4, c[0x0][0x4c0] ;  /* 0x00013000ff047b82 */ /* 0x000f220000000800 */
[----:B------:R-:W-:-:S07]  /*0aa0*/  IABS R20, R16 ;  /* 0x0000001000147213 */ /* 0x000fce0000000000 */
[----:B------:R-:W2:Y:S01]  /*0ab0*/  LDC R23, c[0x0][0x4c4] ;  /* 0x00013100ff177b82 */ /* 0x000ea20000000800 */
[----:B----4-:R-:W-:-:S05]  /*0ac0*/  VIADD R4, R4, 0x7f ;  /* 0x0000007f04047836 */ /* 0x010fca0000000000 */
[----:B------:R-:W-:Y:S02]  /*0ad0*/  SHF.R.S32.HI R7, RZ, 0x1f, R4 ;  /* 0x0000001fff077819 */ /* 0x000fe40000011404 */
[----:B--2---:R-:W-:Y:S02]  /*0ae0*/  IABS R19, R23 ;  /* 0x0000001700137213 */ /* 0x004fe40000000000 */
[----:B------:R-:W-:-:S04]  /*0af0*/  LEA.HI R7, R7, R4, RZ, 0x7 ;  /* 0x0000000407077211 */ /* 0x000fc800078f38ff */
[----:B------:R-:W-:-:S04]  /*0b00*/  SHF.R.S32.HI R7, RZ, 0x7, R7 ;  /* 0x00000007ff077819 */ /* 0x000fc80000011407 */
[-C--:B------:R-:W-:Y:S02]  /*0b10*/  IABS R15, R7.reuse ;  /* 0x00000007000f7213 */ /* 0x080fe40000000000 */
[----:B------:R-:W-:Y:S02]  /*0b20*/  IABS R21, R7 ;  /* 0x0000000700157213 */ /* 0x000fe40000000000 */
[----:B------:R-:W2:Y:S08]  /*0b30*/  I2F.RP R4, R15 ;  /* 0x0000000f00047306 */ /* 0x000eb00000209400 */
[----:B--2---:R-:W0:Y:S02]  /*0b40*/  MUFU.RCP R4, R4 ;  /* 0x0000000400047308 */ /* 0x004e240000001000 */
[----:B01----:R-:W-:-:S06]  /*0b50*/  VIADD R8, R4, 0xffffffe ;  /* 0x0ffffffe04087836 */ /* 0x003fcc0000000000 */
[----:B------:R0:W1:Y:S02]  /*0b60*/  F2I.FTZ.U32.TRUNC.NTZ R9, R8 ;  /* 0x0000000800097305 */ /* 0x000064000021f000 */
[----:B0-----:R-:W-:Y:S02]  /*0b70*/  IMAD.MOV.U32 R8, RZ, RZ, RZ ;  /* 0x000000ffff087224 */ /* 0x001fe400078e00ff */
[----:B-1----:R-:W-:-:S04]  /*0b80*/  IMAD.MOV R12, RZ, RZ, -R9 ;  /* 0x000000ffff0c7224 */ /* 0x002fc800078e0a09 */
[----:B------:R-:W-:Y:S02]  /*0b90*/  IMAD R17, R12, R15, RZ ;  /* 0x0000000f0c117224 */ /* 0x000fe400078e02ff */
[----:B------:R-:W0:Y:S02]  /*0ba0*/  I2F.RP R12, R19 ;  /* 0x00000013000c7306 */ /* 0x000e240000209400 */
[----:B------:R-:W-:-:S04]  /*0bb0*/  IMAD.HI.U32 R9, R9, R17, R8 ;  /* 0x0000001109097227 */ /* 0x000fc800078e0008 */
[----:B------:R-:W-:Y:S02]  /*0bc0*/  IMAD.MOV.U32 R8, RZ, RZ, R20 ;  /* 0x000000ffff087224 */ /* 0x000fe400078e0014 */
[----:B------:R-:W-:Y:S02]  /*0bd0*/  IMAD.MOV R17, RZ, RZ, -R21 ;  /* 0x000000ffff117224 */ /* 0x000fe400078e0a15 */
[----:B------:R-:W-:-:S04]  /*0be0*/  IMAD.HI.U32 R4, R9, R8, RZ ;  /* 0x0000000809047227 */ /* 0x000fc800078e00ff */
[----:B------:R-:W-:Y:S01]  /*0bf0*/  IMAD R8, R4, R17, R8 ;  /* 0x0000001104087224 */ /* 0x000fe200078e0208 */
[----:B0-----:R-:W0:Y:S04]  /*0c00*/  MUFU.RCP R12, R12 ;  /* 0x0000000c000c7308 */ /* 0x001e280000001000 */
[----:B------:R-:W-:-:S13]  /*0c10*/  ISETP.GT.U32.AND P2, PT, R15, R8, PT ;  /* 0x000000080f00720c */ /* 0x000fda0003f44070 */
[----:B------:R-:W-:Y:S02]  /*0c20*/  @!P2 IMAD.IADD R8, R8, 0x1, -R15 ;  /* 0x000000010808a824 */ /* 0x000fe400078e0a0f */
[----:B0-----:R-:W-:Y:S02]  /*0c30*/  VIADD R9, R12, 0xffffffe ;  /* 0x0ffffffe0c097836 */ /* 0x001fe40000000000 */
[----:B------:R-:W-:Y:S01]  /*0c40*/  @!P2 VIADD R4, R4, 0x1 ;  /* 0x000000010404a836 */ /* 0x000fe20000000000 */
[----:B------:R-:W-:Y:S02]  /*0c50*/  ISETP.GE.U32.AND P0, PT, R8, R15, PT ;  /* 0x0000000f0800720c */ /* 0x000fe40003f06070 */
[----:B------:R-:W-:Y:S01]  /*0c60*/  LOP3.LUT R8, R16, R7, RZ, 0x3c, !PT ;  /* 0x0000000710087212 */ /* 0x000fe200078e3cff */
[----:B------:R-:W0:Y:S01]  /*0c70*/  F2I.FTZ.U32.TRUNC.NTZ R9, R9 ;  /* 0x0000000900097305 */ /* 0x000e22000021f000 */
[----:B------:R-:W-:Y:S02]  /*0c80*/  ISETP.NE.AND P2, PT, R7, RZ, PT ;  /* 0x000000ff0700720c */ /* 0x000fe40003f45270 */
[----:B------:R-:W-:Y:S01]  /*0c90*/  ISETP.GE.AND P3, PT, R8, RZ, PT ;  /* 0x000000ff0800720c */ /* 0x000fe20003f66270 */
[----:B------:R-:W-:-:S06]  /*0ca0*/  IMAD.MOV.U32 R8, RZ, RZ, RZ ;  /* 0x000000ffff087224 */ /* 0x000fcc00078e00ff */
[----:B------:R-:W-:-:S04]  /*0cb0*/  @P0 VIADD R4, R4, 0x1 ;  /* 0x0000000104040836 */ /* 0x000fc80000000000 */
[----:B------:R-:W-:Y:S02]  /*0cc0*/  IMAD.MOV.U32 R20, RZ, RZ, R4 ;  /* 0x000000ffff147224 */ /* 0x000fe400078e0004 */
[----:B0-----:R-:W-:Y:S02]  /*0cd0*/  IMAD.MOV R4, RZ, RZ, -R9 ;  /* 0x000000ffff047224 */ /* 0x001fe400078e0a09 */
[----:B------:R-:W-:Y:S01]  /*0ce0*/  @!P3 IMAD.MOV R20, RZ, RZ, -R20 ;  /* 0x000000ffff14b224 */ /* 0x000fe200078e0a14 */
[----:B------:R-:W-:Y:S01]  /*0cf0*/  @!P2 LOP3.LUT R20, RZ, R7, RZ, 0x33, !PT ;  /* 0x00000007ff14a212 */ /* 0x000fe200078e33ff */
[----:B------:R-:W-:-:S03]  /*0d00*/  IMAD R15, R4, R19, RZ ;  /* 0x00000013040f7224 */ /* 0x000fc600078e02ff */
[----:B------:R-:W-:Y:S01]  /*0d10*/  IABS R4, R20 ;  /* 0x0000001400047213 */ /* 0x000fe20000000000 */
[----:B------:R-:W-:-:S04]  /*0d20*/  IMAD.HI.U32 R8, R9, R15, R8 ;  /* 0x0000000f09087227 */ /* 0x000fc800078e0008 */
[----:B------:R-:W-:-:S04]  /*0d30*/  IMAD.MOV.U32 R9, RZ, RZ, R4 ;  /* 0x000000ffff097224 */ /* 0x000fc800078e0004 */
[----:B------:R-:W-:-:S04]  /*0d40*/  IMAD.HI.U32 R4, R8, R9, RZ ;  /* 0x0000000908047227 */ /* 0x000fc800078e00ff */
[----:B------:R-:W-:-:S04]  /*0d50*/  IMAD.MOV R8, RZ, RZ, -R4 ;  /* 0x000000ffff087224 */ /* 0x000fc800078e0a04 */
[----:B------:R-:W-:-:S05]  /*0d60*/  IMAD R8, R19, R8, R9 ;  /* 0x0000000813087224 */ /* 0x000fca00078e0209 */
[----:B------:R-:W-:-:S13]  /*0d70*/  ISETP.GT.U32.AND P2, PT, R19, R8, PT ;  /* 0x000000081300720c */ /* 0x000fda0003f44070 */
[----:B------:R-:W-:Y:S02]  /*0d80*/  @!P2 IMAD.IADD R8, R8, 0x1, -R19 ;  /* 0x000000010808a824 */ /* 0x000fe400078e0a13 */
[----:B------:R-:W-:Y:S01]  /*0d90*/  @!P2 VIADD R4, R4, 0x1 ;  /* 0x000000010404a836 */ /* 0x000fe20000000000 */
[----:B------:R-:W-:Y:S02]  /*0da0*/  ISETP.NE.AND P2, PT, R23, RZ, PT ;  /* 0x000000ff1700720c */ /* 0x000fe40003f45270 */
[----:B------:R-:W-:Y:S02]  /*0db0*/  ISETP.GE.U32.AND P0, PT, R8, R19, PT ;  /* 0x000000130800720c */ /* 0x000fe40003f06070 */
[----:B------:R-:W-:-:S04]  /*0dc0*/  LOP3.LUT R8, R20, R23, RZ, 0x3c, !PT ;  /* 0x0000001714087212 */ /* 0x000fc800078e3cff */
[----:B------:R-:W-:Y:S01]  /*0dd0*/  ISETP.GE.AND P3, PT, R8, RZ, PT ;  /* 0x000000ff0800720c */ /* 0x000fe20003f66270 */
[----:B------:R-:W-:-:S04]  /*0de0*/  IMAD.MOV R8, RZ, RZ, -R20 ;  /* 0x000000ffff087224 */ /* 0x000fc800078e0a14 */
[----:B------:R-:W-:Y:S02]  /*0df0*/  IMAD R7, R7, R8, R16 ;  /* 0x0000000807077224 */ /* 0x000fe400078e0210 */
[----:B------:R-:W-:-:S06]  /*0e00*/  @P0 VIADD R4, R4, 0x1 ;  /* 0x0000000104040836 */ /* 0x000fcc0000000000 */
[----:B------:R-:W-:Y:S01]  /*0e10*/  @!P3 IMAD.MOV R4, RZ, RZ, -R4 ;  /* 0x000000ffff04b224 */ /* 0x000fe200078e0a04 */
[----:B------:R-:W-:-:S05]  /*0e20*/  @!P2 LOP3.LUT R4, RZ, R23, RZ, 0x33, !PT ;  /* 0x00000017ff04a212 */ /* 0x000fca00078e33ff */
[----:B------:R-:W-:-:S04]  /*0e30*/  IMAD.MOV R12, RZ, RZ, -R4 ;  /* 0x000000ffff0c7224 */ /* 0x000fc800078e0a04 */
[----:B------:R-:W-:Y:S01]  /*0e40*/  IMAD R23, R23, R12, R20 ;  /* 0x0000000c17177224 */ /* 0x000fe200078e0214 */
[----:B------:R-:W-:Y:S06]  /*0e50*/  @!P1 BRA `(.L_x_12) ;  /* 0x00000000000c9947 */ /* 0x000fec0003800000 */
[----:B------:R-:W-:Y:S01]  /*0e60*/  UCGABAR_WAIT ;  /* 0x0000000000007dc7 */ /* 0x000fe20008000000 */
[----:B------:R-:W-:Y:S01]  /*0e70*/  CCTL.IVALL ;  /* 0x00000000ff00798f */ /* 0x000fe20002000000 */
[----:B------:R-:W-:Y:S05]  /*0e80*/  BRA `(.L_x_13) ;  /* 0x0000000000047947 */ /* 0x000fea0003800000 */
.L_x_12:
[----:B------:R-:W-:Y:S06]  /*0e90*/  BAR.SYNC.DEFER_BLOCKING 0x0 ;  /* 0x0000000000007b1d */ /* 0x000fec0000010000 */
.L_x_13:
[----:B------:R-:W0:Y:S01]  /*0ea0*/  LDC R12, c[0x0][0x290] ;  /* 0x0000a400ff0c7b82 */ /* 0x000e220000000800 */
[----:B------:R-:W-:Y:S01]  /*0eb0*/  ISETP.NE.AND P0, PT, R11, RZ, PT ;  /* 0x000000ff0b00720c */ /* 0x000fe20003f05270 */
[----:B0-----:R-:W-:-:S05]  /*0ec0*/  VIADD R8, R12, 0x1f ;  /* 0x0000001f0c087836 */ /* 0x001fca0000000000 */
[----:B------:R-:W-:-:S04]  /*0ed0*/  SHF.R.S32.HI R9, RZ, 0x1f, R8 ;  /* 0x0000001fff097819 */ /* 0x000fc80000011408 */
[----:B------:R-:W-:-:S04]  /*0ee0*/  LEA.HI R8, R9, R8, RZ, 0x5 ;  /* 0x0000000809087211 */ /* 0x000fc800078f28ff */
[----:B------:R-:W-:Y:S01]  /*0ef0*/  SHF.R.S32.HI R8, RZ, 0x5, R8 ;  /* 0x00000005ff087819 */ /* 0x000fe20000011408 */
[----:B------:R-:W-:Y:S06]  /*0f00*/  @!P0 BRA `(.L_x_14) ;  /* 0x000000a000bc8947 */ /* 0x000fec0003800000 */
[----:B------:R-:W-:-:S13]  /*0f10*/  ISETP.NE.AND P0, PT, R11, 0x1, PT ;  /* 0x000000010b00780c */ /* 0x000fda0003f05270 */
[----:B------:R-:W-:Y:S05]  /*0f20*/  @P0 EXIT ;  /* 0x000000000000094d */ /* 0x000fea0003800000 */
[----:B------:R-:W-:Y:S01]  /*0f30*/  ISETP.GE.AND P0, PT, R12, 0x1, PT ;  /* 0x000000010c00780c */ /* 0x000fe20003f06270 */
[----:B------:R-:W-:Y:S01]  /*0f40*/  UMOV UR4, URZ ;  /* 0x0000003f00047c82 */ /* 0x000fe20008000000 */
[----:B------:R-:W-:Y:S02]  /*0f50*/  CS2R R86, SRZ ;  /* 0x0000000000567805 */ /* 0x000fe4000001ff00 */
[----:B------:R-:W-:Y:S02]  /*0f60*/  CS2R R88, SRZ ;  /* 0x0000000000587805 */ /* 0x000fe4000001ff00 */
[----:B------:R-:W-:Y:S02]  /*0f70*/  CS2R R90, SRZ ;  /* 0x00000000005a7805 */ /* 0x000fe4000001ff00 */
[----:B------:R-:W-:Y:S02]  /*0f80*/  CS2R R92, SRZ ;  /* 0x00000000005c7805 */ /* 0x000fe4000001ff00 */
[----:B------:R-:W-:-:S02]  /*0f90*/  CS2R R94, SRZ ;  /* 0x00000000005e7805 */ /* 0x000fc4000001ff00 */
[----:B------:R-:W-:Y:S02]  /*0fa0*/  CS2R R96, SRZ ;  /* 0x0000000000607805 */ /* 0x000fe4000001ff00 */
        /* <DEDUP_REMOVED lines=57> */
[----:B------:R-:W-:Y:S01]  /*1340*/  CS2R R84, SRZ ;  /* 0x0000000000547805 */ /* 0x000fe2000001ff00 */
[----:B------:R-:W-:Y:S06]  /*1350*/  @!P0 BRA `(.L_x_15) ;  /* 0x0000000000948947 */ /* 0x000fec0003800000 */
[----:B------:R-:W-:-:S04]  /*1360*/  LOP3.LUT R9, R5, 0x1, RZ, 0xfc, !PT ;  /* 0x0000000105097812 */ /* 0x000fc800078efcff */
[----:B------:R-:W-:-:S13]  /*1370*/  ISETP.NE.AND P0, PT, R9, 0x3, PT ;  /* 0x000000030900780c */ /* 0x000fda0003f05270 */
[----:B------:R-:W-:Y:S05]  /*1380*/  @!P0 BRA `(.L_x_16) ;  /* 0x0000000000048947 */ /* 0x000fea0003800000 */
[----:B------:R-:W-:Y:S01]  /*1390*/  BPT.TRAP 0x1 ;  /* 0x000000040000795c */ /* 0x000fe20000300000 */
.L_x_16:
[----:B------:R-:W0:Y:S01]  /*13a0*/  S2UR UR5, SR_CgaCtaId ;  /* 0x00000000000579c3 */ /* 0x000e220000008800 */
[----:B------:R-:W-:Y:S01]  /*13b0*/  SHF.L.U32 R9, RZ, 0x1f, RZ ;  /* 0x0000001fff097819 */ /* 0x000fe200000006ff */
[----:B------:R-:W-:Y:S02]  /*13c0*/  UMOV UR4, 0x400 ;  /* 0x0000040000047882 */ /* 0x000fe40000000000 */
[----:B0-----:R-:W-:-:S12]  /*13d0*/  ULEA UR6, UR5, UR4, 0x18 ;  /* 0x0000000405067291 */ /* 0x001fd8000f8ec03f */
.L_x_17:
[----:B0-----:R-:W-:-:S04]  /*13e0*/  IMAD.U32 R10, RZ, RZ, UR6 ;  /* 0x00000006ff0a7e24 */ /* 0x001fc8000f8e00ff */
[----:B------:R0:W1:Y:S03]  /*13f0*/  SYNCS.PHASECHK.TRANS64.TRYWAIT P0, [R10+URZ+0x38000], R9 ;  /* 0x038000090a0075a7 */ /* 0x000066000800017f */
[----:B-1----:R-:W-:Y:S05]  /*1400*/  @!P0 NANOSLEEP.SYNCS 0x989680 ;  /* 0x009896800000895d */ /* 0x002fea0003900000 */
[----:B------:R-:W1:Y:S02]  /*1410*/  @!P0 SYNCS.PHASECHK.TRANS64 P0, [R10+URZ+0x38000], R9 ;  /* 0x038000090a0085a7 */ /* 0x000e64000800007f */
[----:B-1----:R-:W-:Y:S05]  /*1420*/  @!P0 BRA `(.L_x_17) ;  /* 0xfffffffc00ec8947 */ /* 0x002fea000383ffff */
[----:B------:R-:W-:Y:S01]  /*1430*/  UIADD3 UR4, UR6, 0x1c000, URZ ;  /* 0x0001c00006047890 */ /* 0x000fe2000fffe03f */
[----:B------:R-:W-:Y:S01]  /*1440*/  WARPGROUP.ARRIVE ;  /* 0x00000000000079c5 */ /* 0x000fe20000000000 */
[----:B------:R-:W-:Y:S02]  /*1450*/  UMOV UR7, 0x40000040 ;  /* 0x4000004000077882 */ /* 0x000fe40000000000 */
[----:B------:R-:W-:Y:S02]  /*1460*/  USHF.R.U32.HI UR5, URZ, 0x4, UR4 ;  /* 0x000000043f057899 */ /* 0x000fe40008011604 */
[----:B------:R-:W-:Y:S02]  /*1470*/  USHF.R.U32.HI UR4, URZ, 0x4, UR6 ;  /* 0x000000043f047899 */ /* 0x000fe40008011606 */
[----:B------:R-:W-:Y:S02]  /*1480*/  ULOP3.LUT UR5, UR5, 0x3fff, URZ, 0xc0, !UPT ;  /* 0x00003fff05057892 */ /* 0x000fe4000f8ec03f */
[----:B------:R-:W-:-:S02]  /*1490*/  ULOP3.LUT UR8, UR4, 0x3fff, URZ, 0xc0, !UPT ;  /* 0x00003fff04087892 */ /* 0x000fc4000f8ec03f */
[----:B------:R-:W-:-:S03]  /*14a0*/  ULOP3.LUT UR9, UR5, 0x1000000, URZ, 0xfc, !UPT ;  /* 0x0100000005097892 */ /* 0x000fc6000f8efc3f */
[----:B------:R-:W-:Y:S02]  /*14b0*/  UMOV UR5, 0x40000040 ;  /* 0x4000004000057882 */ /* 0x000fe40000000000 */
[----:B------:R-:W-:Y:S02]  /*14c0*/  UMOV UR4, UR8 ;  /* 0x0000000800047c82 */ /* 0x000fe40008000000 */
[----:B------:R-:W-:Y:S02]  /*14d0*/  UMOV UR6, UR9 ;  /* 0x0000000900067c82 */ /* 0x000fe40008000000 */
[----:B------:R-:W-:Y:S01]  /*14e0*/  HGMMA.64x128x16.F32 R88, gdesc[UR4].tnspA.tnspB, RZ, !UPT ;  /* 0x61e00000045879f0 */ /* 0x000fe2000c7008ff */
[----:B------:R-:W-:Y:S01]  /*14f0*/  UIADD3 UR4, UR8, 0x100, URZ ;  /* 0x0000010008047890 */ /* 0x000fe2000fffe03f */
[----:B------:R-:W-:-:S10]  /*1500*/  UMOV UR5, 0x40000040 ;  /* 0x4000004000057882 */ /* 0x000fd40000000000 */
[----:B------:R-:W-:Y:S01]  /*1510*/  HGMMA.64x128x16.F32 R24, gdesc[UR4].tnspA.tnspB, RZ, !UPT ;  /* 0x61e00000041879f0 */ /* 0x000fe2000c7008ff */
[----:B------:R-:W-:Y:S02]  /*1520*/  UIADD3 UR4, UR8, 0x80, URZ ;  /* 0x0000008008047890 */ /* 0x000fe4000fffe03f */
[----:B------:R-:W-:Y:S01]  /*1530*/  UIADD3 UR6, UR9, 0x80, URZ ;  /* 0x0000008009067890 */ /* 0x000fe2000fffe03f */
[----:B------:R-:W-:Y:S01]  /*1540*/  UMOV UR5, 0x40000040 ;  /* 0x4000004000057882 */ /* 0x000fe20000000000 */
[----:B------:R-:W-:-:S07]  /*1550*/  UMOV UR7, 0x40000040 ;  /* 0x4000004000077882 */ /* 0x000fce0000000000 */
[----:B------:R-:W-:Y:S01]  /*1560*/  HGMMA.64x128x16.F32 R88, gdesc[UR4].tnspA.tnspB, R88 ;  /* 0x61e00000045879f0 */ /* 0x000fe20008700858 */
[----:B------:R-:W-:Y:S01]  /*1570*/  UIADD3 UR4, UR8, 0x180, URZ ;  /* 0x0000018008047890 */ /* 0x000fe2000fffe03f */
[----:B------:R-:W-:-:S10]  /*1580*/  UMOV UR5, 0x40000040 ;  /* 0x4000004000057882 */ /* 0x000fd40000000000 */
[----:B------:R-:W-:Y:S01]  /*1590*/  HGMMA.64x128x16.F32 R24, gdesc[UR4].tnspA.tnspB, R24, gsb0 ;  /* 0x61e00000041879f0 */ /* 0x000fe20008000818 */
[----:B------:R-:W-:-:S05]  /*15a0*/  UMOV UR4, 0x1 ;  /* 0x0000000100047882 */ /* 0x000fca0000000000 */
.L_x_15:
[----:B0-----:R-:W-:-:S05]  /*15b0*/  VIMNMX R9, R8, 0x1, PT ;  /* 0x0000000108097848 */ /* 0x001fca0003fe0100 */
[----:B------:R-:W-:-:S05]  /*15c0*/  IMAD.IADD R10, R8, 0x1, -R9 ;  /* 0x00000001080a7824 */ /* 0x000fca00078e0a09 */
[----:B------:R-:W-:-:S13]  /*15d0*/  ISETP.GE.AND P0, PT, R10, 0x1, PT ;  /* 0x000000010a00780c */ /* 0x000fda0003f06270 */
[----:B------:R-:W-:Y:S05]  /*15e0*/  @!P0 BRA `(.L_x_18) ;  /* 0x0000000400088947 */ /* 0x000fea0003800000 */
[----:B------:R-:W0:Y:S01]  /*15f0*/  S2UR UR6, SR_CgaCtaId ;  /* 0x00000000000679c3 */ /* 0x000e220000008800 */
[----:B------:R-:W-:Y:S01]  /*1600*/  UMOV UR5, 0x400 ;  /* 0x0000040000057882 */ /* 0x000fe20000000000 */
[----:B------:R-:W-:Y:S01]  /*1610*/  LOP3.LUT R14, R5, 0x1, RZ, 0xfc, !PT ;  /* 0x00000001050e7812 */ /* 0x000fe200078efcff */
[----:B------:R-:W-:Y:S01]  /*1620*/  IMAD.MOV.U32 R13, RZ, RZ, RZ ;  /* 0x000000ffff0d7224 */ /* 0x000fe200078e00ff */
[----:B------:R-:W-:Y:S01]  /*1630*/  UISETP.NE.U32.AND UP0, UPT, UR4, URZ, UPT ;  /* 0x0000003f0400728c */ /* 0x000fe2000bf05070 */
[----:B------:R-:W-:Y:S02]  /*1640*/  IMAD.MOV.U32 R8, RZ, RZ, R10 ;  /* 0x000000ffff087224 */ /* 0x000fe400078e000a */
[----:B------:R-:W-:Y:S01]  /*1650*/  IMAD.MOV.U32 R9, RZ, RZ, RZ ;  /* 0x000000ffff097224 */ /* 0x000fe200078e00ff */
[----:B0-----:R-:W-:-:S04]  /*1660*/  ULEA UR7, UR6, UR5, 0x18 ;  /* 0x0000000506077291 */ /* 0x001fc8000f8ec03f */
[----:B------:R-:W-:-:S04]  /*1670*/  UIADD3 UR5, UR7, 0x1c000, URZ ;  /* 0x0001c00007057890 */ /* 0x000fc8000fffe03f */
[----:B------:R-:W-:Y:S02]  /*1680*/  USHF.R.U32.HI UR6, URZ, 0x4, UR5 ;  /* 0x000000043f067899 */ /* 0x000fe40008011605 */
[----:B------:R-:W-:Y:S02]  /*1690*/  USHF.R.U32.HI UR5, URZ, 0x4, UR7 ;  /* 0x000000043f057899 */ /* 0x000fe40008011607 */
[----:B------:R-:W-:Y:S02]  /*16a0*/  ULOP3.LUT UR6, UR6, 0x3fff, URZ, 0xc0, !UPT ;  /* 0x00003fff06067892 */ /* 0x000fe4000f8ec03f */
[----:B------:R-:W-:Y:S02]  /*16b0*/  ULOP3.LUT UR14, UR5, 0x3fff, URZ, 0xc0, !UPT ;  /* 0x00003fff050e7892 */ /* 0x000fe4000f8ec03f */
[----:B------:R-:W-:-:S12]  /*16c0*/  ULOP3.LUT UR15, UR6, 0x1000000, URZ, 0xfc, !UPT ;  /* 0x01000000060f7892 */ /* 0x000fd8000f8efc3f */
.L_x_23:
[----:B------:R-:W-:-:S13]  /*16d0*/  ISETP.NE.AND P1, PT, R14, 0x3, PT ;  /* 0x000000030e00780c */ /* 0x000fda0003f25270 */
[----:B------:R-:W-:Y:S05]  /*16e0*/  @!P1 BRA `(.L_x_19) ;  /* 0x0000000000049947 */ /* 0x000fea0003800000 */
[----:B------:R-:W-:Y:S01]  /*16f0*/  BPT.TRAP 0x1 ;  /* 0x000000040000795c */ /* 0x000fe20000300000 */
.L_x_19:
[----:B------:R-:W-:Y:S01]  /*1700*/  SHF.L.U32 R11, R13, 0x1f, RZ ;  /* 0x0000001f0d0b7819 */ /* 0x000fe200000006ff */
[----:B------:R-:W-:-:S12]  /*1710*/  ULEA UR5, UR4, UR7, 0x3 ;  /* 0x0000000704057291 */ /* 0x000fd8000f8e183f */
.L_x_20:
[----:B0-----:R-:W-:-:S04]  /*1720*/  IMAD.U32 R12, RZ, RZ, UR5 ;  /* 0x00000005ff0c7e24 */ /* 0x001fc8000f8e00ff */
[----:B------:R0:W1:Y:S03]  /*1730*/  SYNCS.PHASECHK.TRANS64.TRYWAIT P0, [R12+URZ+0x38000], R11 ;  /* 0x0380000b0c0075a7 */ /* 0x000066000800017f */
[----:B-1----:R-:W-:Y:S05]  /*1740*/  @!P0 NANOSLEEP.SYNCS 0x989680 ;  /* 0x009896800000895d */ /* 0x002fea0003900000 */
[----:B------:R-:W1:Y:S02]  /*1750*/  @!P0 SYNCS.PHASECHK.TRANS64 P0, [R12+URZ+0x38000], R11 ;  /* 0x0380000b0c0085a7 */ /* 0x000e64000800007f */
[----:B-1----:R-:W-:Y:S05]  /*1760*/  @!P0 BRA `(.L_x_20) ;  /* 0xfffffffc00ec8947 */ /* 0x002fea000383ffff */
[----:B------:R-:W-:Y:S01]  /*1770*/  ULEA UR5, UR4, UR14, 0x9 ;  /* 0x0000000e04057291 */ /* 0x000fe2000f8e483f */
[----:B------:R-:W-:Y:S01]  /*1780*/  WARPGROUP.ARRIVE ;  /* 0x00000000000079c5 */ /* 0x000fe20000000000 */
[----:B------:R-:W-:Y:S01]  /*1790*/  ULEA UR6, UR4, UR15, 0x9 ;  /* 0x0000000f04067291 */ /* 0x000fe2000f8e483f */
[----:B------:R-:W-:Y:S01]  /*17a0*/  UMOV UR9, 0x40000040 ;  /* 0x4000004000097882 */ /* 0x000fe20000000000 */
[----:B------:R-:W-:-:S03]  /*17b0*/  UMOV UR11, 0x40000040 ;  /* 0x40000040000b7882 */ /* 0x000fc60000000000 */
[----:B------:R-:W-:Y:S02]  /*17c0*/  UMOV UR8, UR5 ;  /* 0x0000000500087c82 */ /* 0x000fe40008000000 */
[----:B------:R-:W-:Y:S02]  /*17d0*/  UMOV UR10, UR6 ;  /* 0x00000006000a7c82 */ /* 0x000fe40008000000 */
[----:B------:R-:W-:Y:S01]  /*17e0*/  HGMMA.64x128x16.F32 R88, gdesc[UR8].tnspA.tnspB, R88, UP0 ;  /* 0x61e00000085879f0 */ /* 0x000fe2000bf00858 */
[----:B------:R-:W-:Y:S01]  /*17f0*/  UIADD3 UR8, UR5, 0x100, URZ ;  /* 0x0000010005087890 */ /* 0x000fe2000fffe03f */
[----:B------:R-:W-:-:S10]  /*1800*/  UMOV UR9, 0x40000040 ;  /* 0x4000004000097882 */ /* 0x000fd40000000000 */
[----:B------:R-:W-:Y:S01]  /*1810*/  HGMMA.64x128x16.F32 R24, gdesc[UR8].tnspA.tnspB, R24, UP0 ;  /* 0x61e00000081879f0 */ /* 0x000fe2000bf00818 */
[----:B------:R-:W-:Y:S02]  /*1820*/  UIADD3 UR8, UR5, 0x80, URZ ;  /* 0x0000008005087890 */ /* 0x000fe4000fffe03f */
[----:B------:R-:W-:Y:S01]  /*1830*/  UIADD3 UR10, UR6, 0x80, URZ ;  /* 0x00000080060a7890 */ /* 0x000fe2000fffe03f */
[----:B------:R-:W-:Y:S01]  /*1840*/  UMOV UR9, 0x40000040 ;  /* 0x4000004000097882 */ /* 0x000fe20000000000 */
[----:B------:R-:W-:-:S07]  /*1850*/  UMOV UR11, 0x40000040 ;  /* 0x40000040000b7882 */ /* 0x000fce0000000000 */
[----:B------:R-:W-:Y:S01]  /*1860*/  HGMMA.64x128x16.F32 R88, gdesc[UR8].tnspA.tnspB, R88 ;  /* 0x61e00000085879f0 */ /* 0x000fe20008700858 */
[----:B------:R-:W-:Y:S01]  /*1870*/  UIADD3 UR8, UR5, 0x180, URZ ;  /* 0x0000018005087890 */ /* 0x000fe2000fffe03f */
[----:B------:R-:W-:-:S10]  /*1880*/  UMOV UR9, 0x40000040 ;  /* 0x4000004000097882 */ /* 0x000fd40000000000 */
[----:B------:R-:W-:Y:S03]  /*1890*/  HGMMA.64x128x16.F32 R24, gdesc[UR8].tnspA.tnspB, R24, gsb0 ;  /* 0x61e00000081879f0 */ /* 0x000fe60008000818 */
[----:B------:R-:W-:Y:S02]  /*18a0*/  WARPGROUP.DEPBAR.LE gsb0, 0x1 ;  /* 0x00008000000079c5 */ /* 0x000fe40000010100 */
[----:B------:R-:W-:Y:S05]  /*18b0*/  @!P1 BRA `(.L_x_21) ;  /* 0x0000000000049947 */ /* 0x000fea0003800000 */
[----:B------:R-:W-:Y:S01]  /*18c0*/  BPT.TRAP 0x1 ;  /* 0x000000040000795c */ /* 0x000fe20000300000 */
.L_x_21:
[----:B------:R-:W-:-:S13]  /*18d0*/  ISETP.NE.AND P0, PT, R6, RZ, PT ;  /* 0x000000ff0600720c */ /* 0x000fda0003f05270 */
[----:B0-----:R-:W-:-:S05]  /*18e0*/  @P0 LEA R11, R9, UR7, 0x3 ;  /* 0x00000007090b0c11 */ /* 0x001fca000f8e18ff */
[----:B------:R-:W-:-:S05]  /*18f0*/  @P0 VIADD R12, R11, 0x38070 ;  /* 0x000380700b0c0836 */ /* 0x000fca0000000000 */
[----:B------:R-:W-:-:S04]  /*1900*/  @P0 PRMT R12, R3, 0x654, R12 ;  /* 0x00000654030c0816 */ /* 0x000fc8000000000c */
[----:B------:R0:W-:Y:S01]  /*1910*/  @P0 SYNCS.ARRIVE.TRANS64.RED.A1T0 RZ, [R12+URZ], RZ ;  /* 0x000000ff0cff09a7 */ /* 0x0001e2000810043f */
[----:B------:R-:W-:-:S13]  /*1920*/  ISETP.GT.U32.AND P0, PT, R5, 0x1, PT ;  /* 0x000000010500780c */ /* 0x000fda0003f04070 */
[----:B0-----:R-:W-:Y:S05]  /*1930*/  @P0 BRA `(.L_x_22) ;  /* 0x0000000000040947 */ /* 0x001fea0003800000 */
[----:B------:R-:W-:Y:S01]  /*1940*/  BPT.TRAP 0x1 ;  /* 0x000000040000795c */ /* 0x000fe20000300000 */
.L_x_22:
[----:B------:R-:W-:Y:S01]  /*1950*/  UIADD3 UR4, UR4, 0x1, URZ ;  /* 0x0000000104047890 */ /* 0x000fe2000fffe03f */
[C---:B------:R-:W-:Y:S01]  /*1960*/  ISETP.GT.AND P1, PT, R8.reuse, 0x1, PT ;  /* 0x000000010800780c */ /* 0x040fe20003f24270 */
[----:B------:R-:W-:Y:S02]  /*1970*/  VIADD R9, R9, 0x1 ;  /* 0x0000000109097836 */ /* 0x000fe40000000000 */
[----:B------:R-:W-:Y:S01]  /*1980*/  UISETP.NE.AND UP0, UPT, UR4, 0xe, UPT ;  /* 0x0000000e0400788c */ /* 0x000fe2000bf05270 */
[----:B------:R-:W-:Y:S02]  /*1990*/  VIADD R8, R8, 0xffffffff ;  /* 0xffffffff08087836 */ /* 0x000fe40000000000 */
[C---:B------:R-:W-:Y:S01]  /*19a0*/  ISETP.NE.AND P0, PT, R9.reuse, 0xe, PT ;  /* 0x0000000e0900780c */ /* 0x040fe20003f05270 */
[----:B------:R-:W-:Y:S02]  /*19b0*/  USEL UR5, URZ, 0x1, UP0 ;  /* 0x000000013f057887 */ /* 0x000fe40008000000 */
[----:B------:R-:W-:Y:S01]  /*19c0*/  USEL UR4, UR4, URZ, UP0 ;  /* 0x0000003f04047287 */ /* 0x000fe20008000000 */
[----:B------:R-:W-:Y:S01]  /*19d0*/  SEL R9, R9, RZ, P0 ;  /* 0x000000ff09097207 */ /* 0x000fe20000000000 */
[----:B------:R-:W-:-:S02]  /*19e0*/  UPLOP3.LUT UP0, UPT, UPT, UPT, UPT, 0x80, 0x0 ;  /* 0x000000000000789c */ /* 0x000fc40003f0f070 */
[----:B------:R-:W-:Y:S01]  /*19f0*/  LOP3.LUT R13, R13, UR5, RZ, 0x3c, !PT ;  /* 0x000000050d0d7c12 */ /* 0x000fe2000f8e3cff */
[----:B------:R-:W-:Y:S08]  /*1a00*/  @P1 BRA `(.L_x_23) ;  /* 0xfffffffc00301947 */ /* 0x000ff0000383ffff */
.L_x_18:
[----:B------:R-:W0:Y:S01]  /*1a10*/  LDC R8, c[0x0][0x290] ;  /* 0x0000a400ff087b82 */ /* 0x000e220000000800 */
[----:B------:R-:W-:Y:S02]  /*1a20*/  WARPGROUP.DEPBAR.LE gsb0, 0x0 ;  /* 0x00008000000079c5 */ /* 0x000fe40000010000 */
[----:B0-----:R-:W-:-:S13]  /*1a30*/  ISETP.GE.AND P0, PT, R8, 0x1, PT ;  /* 0x000000010800780c */ /* 0x001fda0003f06270 */
[----:B------:R-:W-:Y:S05]  /*1a40*/  @!P0 BRA `(.L_x_24) ;  /* 0x0000000000588947 */ /* 0x000fea0003800000 */
[----:B------:R-:W-:-:S04]  /*1a50*/  LOP3.LUT R8, R5, 0x1, RZ, 0xfc, !PT ;  /* 0x0000000105087812 */ /* 0x000fc800078efcff */
[----:B------:R-:W-:-:S13]  /*1a60*/  ISETP.NE.AND P0, PT, R8, 0x3, PT ;  /* 0x000000030800780c */ /* 0x000fda0003f05270 */
[----:B------:R-:W-:Y:S05]  /*1a70*/  @!P0 BRA `(.L_x_25) ;  /* 0x0000000000048947 */ /* 0x000fea0003800000 */
[----:B------:R-:W-:Y:S01]  /*1a80*/  BPT.TRAP 0x1 ;  /* 0x000000040000795c */ /* 0x000fe20000300000 */
.L_x_25:
[----:B------:R-:W-:Y:S01]  /*1a90*/  ISETP.NE.AND P0, PT, R6, RZ, PT ;  /* 0x000000ff0600720c */ /* 0x000fe20003f05270 */
[----:B------:R-:W-:Y:S01]  /*1aa0*/  BSSY B0, `(.L_x_26) ;  /* 0x000000e000007945 */ /* 0x000fe20003800000 */
[----:B------:R-:W-:-:S11]  /*1ab0*/  ISETP.GT.U32.AND P1, PT, R5, 0x1, PT ;  /* 0x000000010500780c */ /* 0x000fd60003f24070 */
[----:B------:R-:W-:Y:S05]  /*1ac0*/  @!P0 BRA `(.L_x_27) ;  /* 0x00000000002c8947 */ /* 0x000fea0003800000 */
[----:B------:R-:W0:Y:S01]  /*1ad0*/  S2R R6, SR_CgaCtaId ;  /* 0x0000000000067919 */ /* 0x000e220000008800 */
[----:B------:R-:W-:Y:S02]  /*1ae0*/  SHF.R.U32.HI R8, RZ, 0x1, R10 ;  /* 0x00000001ff087819 */ /* 0x000fe4000001160a */
[----:B------:R-:W-:-:S03]  /*1af0*/  MOV R5, 0x400 ;  /* 0x0000040000057802 */ /* 0x000fc60000000f00 */
[----:B------:R-:W-:-:S05]  /*1b00*/  IMAD.WIDE.U32 R8, R8, -0x6db6db6d, RZ ;  /* 0x9249249308087825 */ /* 0x000fca00078e00ff */
[----:B------:R-:W-:-:S05]  /*1b10*/  SHF.R.U32.HI R9, RZ, 0x2, R9 ;  /* 0x00000002ff097819 */ /* 0x000fca0000011609 */
[----:B------:R-:W-:Y:S01]  /*1b20*/  IMAD R10, R9, -0xe, R10 ;  /* 0xfffffff2090a7824 */ /* 0x000fe200078e020a */
[----:B0-----:R-:W-:-:S05]  /*1b30*/  LEA R5, R6, R5, 0x18 ;  /* 0x0000000506057211 */ /* 0x001fca00078ec0ff */
[----:B------:R-:W-:-:S04]  /*1b40*/  IMAD R10, R10, 0x8, R5 ;  /* 0x000000080a0a7824 */ /* 0x000fc800078e0205 */
[----:B------:R-:W-:-:S05]  /*1b50*/  VIADD R10, R10, 0x38070 ;  /* 0x000380700a0a7836 */ /* 0x000fca0000000000 */
[----:B------:R-:W-:-:S04]  /*1b60*/  PRMT R10, R3, 0x654, R10 ;  /* 0x00000654030a7816 */ /* 0x000fc8000000000a */
[----:B------:R0:W-:Y:S03]  /*1b70*/  SYNCS.ARRIVE.TRANS64.RED.A1T0 RZ, [R10+URZ], RZ ;  /* 0x000000ff0aff79a7 */ /* 0x0001e6000810043f */
.L_x_27:
[----:B------:R-:W-:Y:S05]  /*1b80*/  BSYNC B0 ;  /* 0x0000000000007941 */ /* 0x000fea0003800000 */
.L_x_26:
[----:B------:R-:W-:Y:S05]  /*1b90*/  @P1 BRA `(.L_x_24) ;  /* 0x0000000000041947 */ /* 0x000fea0003800000 */
[----:B------:R-:W-:Y:S01]  /*1ba0*/  BPT.TRAP 0x1 ;  /* 0x000000040000795c */ /* 0x000fe20000300000 */
.L_x_24:
[----:B------:R-:W1:Y:S01]  /*1bb0*/  S2R R3, SR_TID.X ;  /* 0x0000000000037919 */ /* 0x000e620000002100 */
[----:B------:R-:W2:Y:S01]  /*1bc0*/  LDC.64 R16, c[0x0][0x280] ;  /* 0x0000a000ff107b82 */ /* 0x000ea20000000a00 */
[----:B------:R-:W-:Y:S01]  /*1bd0*/  SHF.R.S32.HI R18, RZ, 0x1f, R4 ;  /* 0x0000001fff127819 */ /* 0x000fe20000011404 */
[----:B------:R-:W4:Y:S06]  /*1be0*/  S2R R13, SR_CTAID.X ;  /* 0x00000000000d7919 */ /* 0x000f2c0000002500 */
[----:B------:R-:W3:Y:S01]  /*1bf0*/  LDC.64 R14, c[0x0][0x5d0] ;  /* 0x00017400ff0e7b82 */ /* 0x000ee20000000a00 */
[----:B-1----:R-:W-:-:S04]  /*1c00*/  SHF.R.S32.HI R6, RZ, 0x1f, R3 ;  /* 0x0000001fff067819 */ /* 0x002fc80000011403 */
[----:B------:R-:W-:-:S04]  /*1c10*/  LEA.HI R6, R6, R3, RZ, 0x7 ;  /* 0x0000000306067211 */ /* 0x000fc800078f38ff */
[----:B------:R-:W-:-:S05]  /*1c20*/  LOP3.LUT R6, R6, 0xffffff80, RZ, 0xc0, !PT ;  /* 0xffffff8006067812 */ /* 0x000fca00078ec0ff */
[----:B------:R-:W-:-:S05]  /*1c30*/  IMAD.IADD R6, R3, 0x1, -R6 ;  /* 0x0000000103067824 */ /* 0x000fca00078e0a06 */
[----:B------:R-:W-:-:S04]  /*1c40*/  SHF.R.S32.HI R9, RZ, 0x1f, R6 ;  /* 0x0000001fff097819 */ /* 0x000fc80000011406 */
[----:B------:R-:W-:-:S04]  /*1c50*/  LEA.HI R3, R9, R6, RZ, 0x2 ;  /* 0x0000000609037211 */ /* 0x000fc800078f10ff */
[--C-:B------:R-:W-:Y:S02]  /*1c60*/  SHF.R.S32.HI R8, RZ, 0x2, R3.reuse ;  /* 0x00000002ff087819 */ /* 0x100fe40000011403 */
[----:B------:R-:W-:Y:S02]  /*1c70*/  SHF.R.S32.HI R5, RZ, 0x1f, R3 ;  /* 0x0000001fff057819 */ /* 0x000fe40000011403 */
[----:B------:R-:W-:Y:S02]  /*1c80*/  LOP3.LUT R3, R3, 0xfffffffc, RZ, 0xc0, !PT ;  /* 0xfffffffc03037812 */ /* 0x000fe400078ec0ff */
[----:B------:R-:W-:-:S03]  /*1c90*/  LEA.HI R5, R5, R8, RZ, 0x3 ;  /* 0x0000000805057211 */ /* 0x000fc600078f18ff */
[----:B------:R-:W-:Y:S01]  /*1ca0*/  IMAD.IADD R22, R6, 0x1, -R3 ;  /* 0x0000000106167824 */ /* 0x000fe200078e0a03 */
[----:B------:R-:W-:-:S03]  /*1cb0*/  LOP3.LUT R5, R5, 0xfffffff8, RZ, 0xc0, !PT ;  /* 0xfffffff805057812 */ /* 0x000fc600078ec0ff */
[----:B------:R-:W-:Y:S02]  /*1cc0*/  IMAD.SHL.U32 R12, R22, 0x2, RZ ;  /* 0x00000002160c7824 */ /* 0x000fe400078e00ff */
[----:B------:R-:W-:Y:S01]  /*1cd0*/  IMAD.IADD R8, R8, 0x1, -R5 ;  /* 0x0000000108087824 */ /* 0x000fe200078e0a05 */
[----:B------:R-:W-:Y:S01]  /*1ce0*/  LEA.HI R5, R9, R6, RZ, 0x5 ;  /* 0x0000000609057211 */ /* 0x000fe200078f28ff */
[----:B------:R-:W-:Y:S02]  /*1cf0*/  IMAD.SHL.U32 R6, R7, 0x80, RZ ;  /* 0x0000008007067824 */ /* 0x000fe400078e00ff */
[----:B----4-:R-:W-:Y:S01]  /*1d00*/  IMAD.SHL.U32 R7, R13, 0x80, RZ ;  /* 0x000000800d077824 */ /* 0x010fe200078e00ff */
[----:B------:R-:W-:Y:S02]  /*1d10*/  SHF.R.S32.HI R9, RZ, 0x1f, R8 ;  /* 0x0000001fff097819 */ /* 0x000fe40000011408 */
[----:B--2---:R-:W-:Y:S02]  /*1d20*/  ISETP.GE.AND P0, PT, R6, R17, PT ;  /* 0x000000110600720c */ /* 0x004fe40003f06270 */
[----:B------:R-:W-:-:S02]  /*1d30*/  SHF.R.S32.HI R5, RZ, 0x5, R5 ;  /* 0x00000005ff057819 */ /* 0x000fc40000011405 */
[----:B------:R-:W-:Y:S02]  /*1d40*/  ISETP.GE.OR P0, PT, R7, R16, P0 ;  /* 0x000000100700720c */ /* 0x000fe40000706670 */
[----:B------:R-:W-:Y:S01]  /*1d50*/  SHF.R.S32.HI R3, RZ, 0x1f, R6 ;  /* 0x0000001fff037819 */ /* 0x000fe20000011406 */
[----:B0-----:R-:W-:-:S04]  /*1d60*/  IMAD.WIDE R10, R5, 0x10, R8 ;  /* 0x00000010050a7825 */ /* 0x001fc800078e0208 */
[----:B------:R-:W-:Y:S01]  /*1d70*/  IMAD.WIDE R10, R13, 0x80, R10 ;  /* 0x000000800d0a7825 */ /* 0x000fe200078e020a */
[----:B------:R-:W-:-:S03]  /*1d80*/  SHF.R.S32.HI R13, RZ, 0x1f, R12 ;  /* 0x0000001fff0d7819 */ /* 0x000fc6000001140c */
[-C--:B---3--:R-:W-:Y:S02]  /*1d90*/  IMAD R19, R11, R14.reuse, RZ ;  /* 0x0000000e0b137224 */ /* 0x088fe400078e02ff */
[----:B------:R-:W-:Y:S01]  /*1da0*/  IMAD.WIDE.U32 R20, R10, R14, R12 ;  /* 0x0000000e0a147225 */ /* 0x000fe200078e000c */
[----:B------:R-:W-:Y:S06]  /*1db0*/  @P0 EXIT ;  /* 0x000000000000094d */ /* 0x000fec0003800000 */
[----:B------:R-:W-:Y:S01]  /*1dc0*/  ULDC.64 UR6, c[0x0][0x288] ;  /* 0x0000a20000067ab9 */ /* 0x000fe20000000a00 */
[----:B------:R-:W-:Y:S01]  /*1dd0*/  IMAD R19, R10, R15, R19 ;  /* 0x0000000f0a137224 */ /* 0x000fe200078e0213 */
[----:B------:R-:W-:Y:S01]  /*1de0*/  ISETP.GE.AND P0, PT, R23, UR6, PT ;  /* 0x0000000617007c0c */ /* 0x000fe2000bf06270 */
[----:B------:R-:W-:Y:S01]  /*1df0*/  ULDC.64 UR4, c[0x0][0x5e0] ;  /* 0x0001780000047ab9 */ /* 0x000fe20000000a00 */
[----:B------:R-:W-:Y:S01]  /*1e00*/  IADD3 R20, P1, R6, R20, RZ ;  /* 0x0000001406147210 */ /* 0x000fe20007f3e0ff */
[----:B------:R-:W-:Y:S01]  /*1e10*/  IMAD R5, R5, -0x10, -R7 ;  /* 0xfffffff005057824 */ /* 0x000fe200078e0a07 */
[----:B------:R-:W-:Y:S01]  /*1e20*/  ISETP.GE.OR P0, PT, R4, UR7, P0 ;  /* 0x0000000704007c0c */ /* 0x000fe20008706670 */
[----:B------:R-:W-:Y:S01]  /*1e30*/  IMAD R9, R18, UR4, RZ ;  /* 0x0000000412097c24 */ /* 0x000fe2000f8e02ff */
[----:B------:R-:W-:Y:S01]  /*1e40*/  IADD3.X R21, R3, R21, R19, P1, !PT ;  /* 0x0000001503157210 */ /* 0x000fe20000ffe413 */
[----:B------:R-:W-:Y:S01]  /*1e50*/  ULDC.64 UR6, c[0x0][0x5d8] ;  /* 0x0001760000067ab9 */ /* 0x000fe20000000a00 */
[----:B------:R-:W-:Y:S01]  /*1e60*/  SHF.R.S32.HI R19, RZ, 0x1f, R23 ;  /* 0x0000001fff137819 */ /* 0x000fe20000011417 */
[C---:B------:R-:W-:Y:S01]  /*1e70*/  IMAD R9, R4.reuse, UR5, R9 ;  /* 0x0000000504097c24 */ /* 0x040fe2000f8e0209 */
[----:B------:R-:W-:Y:S01]  /*1e80*/  IADD3 R5, R5, R16, -R8 ;  /* 0x0000001005057210 */ /* 0x000fe20007ffe808 */
[----:B------:R-:W-:-:S04]  /*1e90*/  IMAD.WIDE.U32 R20, R4, UR4, R20 ;  /* 0x0000000404147c25 */ /* 0x000fc8000f8e0014 */
[----:B------:R-:W-:Y:S02]  /*1ea0*/  IMAD R8, R19, UR6, RZ ;  /* 0x0000000613087c24 */ /* 0x000fe4000f8e02ff */
[----:B------:R-:W-:Y:S02]  /*1eb0*/  IMAD R7, R22, -0x2, R17 ;  /* 0xfffffffe16077824 */ /* 0x000fe400078e0211 */
[----:B------:R-:W-:Y:S01]  /*1ec0*/  IMAD.IADD R155, R21, 0x1, R9 ;  /* 0x00000001159b7824 */ /* 0x000fe200078e0209 */
[----:B------:R-:W-:Y:S06]  /*1ed0*/  @P0 EXIT ;  /* 0x000000000000094d */ /* 0x000fec0003800000 */
[----:B-----5:R-:W-:Y:S01]  /*1ee0*/  FSETP.NEU.AND P1, PT, R2, RZ, PT ;  /* 0x000000ff0200720b */ /* 0x020fe20003f2d000 */
[----:B------:R-:W-:Y:S01]  /*1ef0*/  IMAD.IADD R7, R7, 0x1, -R6 ;  /* 0x0000000107077824 */ /* 0x000fe200078e0a06 */
[----:B------:R-:W-:Y:S01]  /*1f00*/  ULDC.64 UR4, c[0x0][0x5b8] ;  /* 0x00016e0000047ab9 */ /* 0x000fe20000000a00 */
[----:B------:R-:W-:Y:S01]  /*1f10*/  IMAD.MOV.U32 R154, RZ, RZ, R20 ;  /* 0x000000ffff9a7224 */ /* 0x000fe200078e0014 */
[C-C-:B------:R-:W-:Y:S01]  /*1f20*/  SHF.L.U64.HI R160, R14.reuse, 0x3, R15.reuse ;  /* 0x000000030ea07819 */ /* 0x140fe2000001020f */
[----:B------:R-:W-:Y:S01]  /*1f30*/  IMAD R16, R19, UR4, RZ ;  /* 0x0000000413107c24 */ /* 0x000fe2000f8e02ff */
[----:B------:R-:W-:Y:S01]  /*1f40*/  ISETP.GT.AND P5, PT, R7, RZ, PT ;  /* 0x000000ff0700720c */ /* 0x000fe20003fa4270 */
[C---:B------:R-:W-:Y:S01]  /*1f50*/  IMAD R153, R23.reuse, UR7, R8 ;  /* 0x0000000717997c24 */ /* 0x040fe2000f8e0208 */
[----:B------:R-:W-:Y:S01]  /*1f60*/  SHF.L.U64.HI R8, R14, 0x6, R15 ;  /* 0x000000060e087819 */ /* 0x000fe2000001020f */
[----:B------:R-:W-:Y:S01]  /*1f70*/  IMAD.WIDE.U32 R154, R23, UR6, R154 ;  /* 0x00000006179a7c25 */ /* 0x000fe2000f8e009a */
[----:B------:R-:W-:-:S03]  /*1f80*/  ISETP.GT.AND P0, PT, R5, RZ, P5 ;  /* 0x000000ff0500720c */ /* 0x000fc60002f04270 */
[----:B------:R-:W-:Y:S02]  /*1f90*/  IMAD R21, R23, UR5, R16 ;  /* 0x0000000517157c24 */ /* 0x000fe4000f8e0210 */
[C---:B------:R-:W-:Y:S02]  /*1fa0*/  IMAD.SHL.U32 R9, R14.reuse, 0x40, RZ ;  /* 0x000000400e097824 */ /* 0x040fe400078e00ff */
[----:B------:R-:W-:Y:S02]  /*1fb0*/  IMAD.SHL.U32 R159, R14, 0x8, RZ ;  /* 0x000000080e9f7824 */ /* 0x000fe400078e00ff */
[----:B------:R-:W-:Y:S01]  /*1fc0*/  IMAD.IADD R153, R155, 0x1, R153 ;  /* 0x000000019b997824 */ /* 0x000fe200078e0299 */
[----:B------:R-:W-:Y:S06]  /*1fd0*/  @!P1 BRA `(.L_x_28) ;  /* 0x0000006800489947 */ /* 0x000fec0003800000 */
[----:B------:R-:W-:Y:S01]  /*1fe0*/  IADD3 R14, P1, R6, R12, RZ ;  /* 0x0000000c060e7210 */ /* 0x000fe20007f3e0ff */
[----:B------:R-:W-:Y:S01]  /*1ff0*/  ULDC.64 UR6, c[0x0][0x5c0] ;  /* 0x0001700000067ab9 */ /* 0x000fe20000000a00 */
[----:B------:R-:W-:Y:S01]  /*2000*/  ULDC.64 UR8, c[0x0][0x5b0] ;  /* 0x00016c0000087ab9 */ /* 0x000fe20000000a00 */
[----:B------:R-:W-:Y:S01]  /*2010*/  IMAD R17, R18, UR6, RZ ;  /* 0x0000000612117c24 */ /* 0x000fe2000f8e02ff */
[----:B------:R-:W-:Y:S01]  /*2020*/  ULDC.64 UR10, c[0x0][0x5a8] ;  /* 0x00016a00000a7ab9 */ /* 0x000fe20000000a00 */
[----:B------:R-:W-:Y:S02]  /*2030*/  IMAD.X R15, R3, 0x1, R13, P1 ;  /* 0x00000001030f7824 */ /* 0x000fe400008e060d */
[C---:B------:R-:W-:Y:S02]  /*2040*/  IMAD R158, R4.reuse, UR7, R17 ;  /* 0x00000007049e7c24 */ /* 0x040fe4000f8e0211 */
[----:B------:R-:W-:-:S04]  /*2050*/  IMAD.WIDE.U32 R14, R4, UR6, R14 ;  /* 0x00000006040e7c25 */ /* 0x000fc8000f8e000e */
[----:B------:R-:W-:Y:S02]  /*2060*/  IMAD.IADD R15, R15, 0x1, R158 ;  /* 0x000000010f0f7824 */ /* 0x000fe400078e029e */
[----:B------:R-:W-:Y:S02]  /*2070*/  IMAD R163, R11, UR8, RZ ;  /* 0x000000080ba37c24 */ /* 0x000fe4000f8e02ff */
[----:B------:R-:W-:-:S04]  /*2080*/  IMAD.WIDE.U32 R14, R23, UR4, R14 ;  /* 0x00000004170e7c25 */ /* 0x000fc8000f8e000e */
[----:B------:R-:W-:Y:S02]  /*2090*/  IMAD.IADD R17, R21, 0x1, R15 ;  /* 0x0000000115117824 */ /* 0x000fe400078e020f */
[----:B------:R-:W-:Y:S02]  /*20a0*/  IMAD.MOV.U32 R16, RZ, RZ, R14 ;  /* 0x000000ffff107224 */ /* 0x000fe400078e000e */
[C---:B------:R-:W-:Y:S02]  /*20b0*/  IMAD R163, R10.reuse, UR9, R163 ;  /* 0x000000090aa37c24 */ /* 0x040fe4000f8e02a3 */
[----:B------:R-:W-:-:S04]  /*20c0*/  IMAD.WIDE.U32 R18, R10, UR8, R16 ;  /* 0x000000080a127c25 */ /* 0x000fc8000f8e0010 */
[----:B------:R-:W-:Y:S01]  /*20d0*/  IMAD.IADD R19, R19, 0x1, R163 ;  /* 0x0000000113137824 */ /* 0x000fe200078e02a3 */
[----:B------:R-:W-:-:S04]  /*20e0*/  LEA R156, P1, R18, UR10, 0x1 ;  /* 0x0000000a129c7c11 */ /* 0x000fc8000f8208ff */
[----:B------:R-:W-:-:S05]  /*20f0*/  LEA.HI.X R157, R18, UR11, R19, 0x1, P1 ;  /* 0x0000000b129d7c11 */ /* 0x000fca00088f0c13 */
[----:B------:R-:W2:Y:S01]  /*2100*/  @P0 LDG.E.LTC128B.U16 R161, desc[UR12][R156.64] ;  /* 0x0000000c9ca10981 */ /* 0x000ea2000c1e1520 */
[----:B------:R-:W-:Y:S01]  /*2110*/  IMAD.WIDE.U32 R18, R23, UR4, RZ ;  /* 0x0000000417127c25 */ /* 0x000fe2000f8e00ff */
[----:B------:R-:W-:Y:S01]  /*2120*/  ULDC.64 UR4, c[0x0][0x5c8] ;  /* 0x0001720000047ab9 */ /* 0x000fe20000000a00 */
[----:B------:R-:W-:Y:S01]  /*2130*/  ISETP.GT.AND P4, PT, R7, 0x1, PT ;  /* 0x000000010700780c */ /* 0x000fe20003f84270 */
[----:B------:R-:W-:Y:S01]  /*2140*/  BSSY B0, `(.L_x_29) ;  /* 0x0000017000007945 */ /* 0x000fe20003800000 */
[----:B------:R-:W-:Y:S02]  /*2150*/  IMAD.IADD R21, R19, 0x1, R21 ;  /* 0x0000000113157824 */ /* 0x000fe400078e0215 */
[----:B------:R-:W-:-:S04]  /*2160*/  IMAD.MOV.U32 R20, RZ, RZ, R18 ;  /* 0x000000ffff147224 */ /* 0x000fc800078e0012 */
[----:B------:R-:W-:-:S04]  /*2170*/  IMAD.WIDE.U32 R22, R10, UR8, R20 ;  /* 0x000000080a167c25 */ /* 0x000fc8000f8e0014 */
[----:B------:R-:W-:Y:S02]  /*2180*/  IMAD.IADD R23, R163, 0x1, R23 ;  /* 0x00000001a3177824 */ /* 0x000fe400078e0217 */
[----:B------:R-:W-:-:S04]  /*2190*/  IMAD.WIDE.U32 R22, R4, UR6, R22 ;  /* 0x0000000604167c25 */ /* 0x000fc8000f8e0016 */
[----:B------:R-:W-:Y:S02]  /*21a0*/  IMAD.IADD R23, R158, 0x1, R23 ;  /* 0x000000019e177824 */ /* 0x000fe400078e0217 */
[----:B--2---:R-:W-:-:S05]  /*21b0*/  HADD2.F32 R155, -RZ, R161.H0_H0 ;  /* 0x200000a1ff9b7230 */ /* 0x004fca0000004100 */
[----:B------:R-:W-:Y:S01]  /*21c0*/  FMUL R165, R155, R2 ;  /* 0x000000029ba57220 */ /* 0x000fe20000400000 */
[----:B------:R-:W-:Y:S02]  /*21d0*/  IADD3 R155, P2, P3, R6, R22, R12 ;  /* 0x00000016069b7210 */ /* 0x000fe40007b5e00c */
[----:B------:R-:W-:Y:S01]  /*21e0*/  LEA R22, P1, R154, UR4, 0x1 ;  /* 0x000000049a167c11 */ /* 0x000fe2000f8208ff */
[----:B------:R-:W-:Y:S01]  /*21f0*/  FFMA R165, R88, R0, R165 ;  /* 0x0000000058a57223 */ /* 0x000fe200000000a5 */
[----:B------:R-:W-:Y:S02]  /*2200*/  IADD3.X R156, R3, R23, R13, P2, P3 ;  /* 0x00000017039c7210 */ /* 0x000fe400017e640d */
[----:B------:R-:W-:Y:S02]  /*2210*/  LEA.HI.X R23, R154, UR5, R153, 0x1, P1 ;  /* 0x000000059a177c11 */ /* 0x000fe400088f0c99 */
[----:B------:R-:W-:Y:S02]  /*2220*/  F2FP.F16.F32.PACK_AB R165, RZ, R165 ;  /* 0x000000a5ffa5723e */ /* 0x000fe400000000ff */
[----:B------:R-:W-:-:S02]  /*2230*/  ISETP.GT.AND P1, PT, R5, RZ, P4 ;  /* 0x000000ff0500720c */ /* 0x000fc40002724270 */
[C---:B------:R-:W-:Y:S01]  /*2240*/  LEA R152, P2, R155.reuse, UR10, 0x1 ;  /* 0x0000000a9b987c11 */ /* 0x040fe2000f8408ff */
[----:B------:R0:W-:Y:S01]  /*2250*/  @P0 STG.E.U16 desc[UR12][R22.64], R165 ;  /* 0x000000a516000986 */ /* 0x0001e2000c10150c */
[----:B------:R-:W-:Y:S02]  /*2260*/  LOP3.LUT R88, R88, 0xfffffffd, RZ, 0xc0, !PT ;  /* 0xfffffffd58587812 */ /* 0x000fe400078ec0ff */
[----:B------:R-:W-:Y:S02]  /*2270*/  LEA.HI.X R153, R155, UR11, R156, 0x1, P2 ;  /* 0x0000000b9b997c11 */ /* 0x000fe400090f0c9c */
[----:B------:R-:W-:-:S05]  /*2280*/  @P4 LOP3.LUT R88, R88, 0x2, RZ, 0xfc, !PT ;  /* 0x0000000258584812 */ /* 0x000fca00078efcff */
[----:B------:R-:W-:Y:S05]  /*2290*/  @!P1 BRA `(.L_x_30) ;  /* 0x0000000000049947 */ /* 0x000fea0003800000 */
[----:B------:R1:W5:Y:S02]  /*22a0*/  LDG.E.LTC128B.U16 R161, desc[UR12][R152.64+0x2] ;  /* 0x0000020c98a17981 */ /* 0x000364000c1e1520 */
.L_x_30:
[----:B------:R-:W-:Y:S05]  /*22b0*/  BSYNC B0 ;  /* 0x0000000000007941 */ /* 0x000fea0003800000 */
.L_x_29:
[----:B------:R-:W-:Y:S01]  /*22c0*/  USHF.L.U32 UR4, UR8, 0x3, URZ ;  /* 0x0000000308047899 */ /* 0x000fe2000800063f */
[----:B-----5:R-:W-:Y:S01]  /*22d0*/  HADD2.F32 R157, -RZ, R161.H0_H0 ;  /* 0x200000a1ff9d7230 */ /* 0x020fe20000004100 */
[----:B------:R-:W-:Y:S01]  /*22e0*/  USHF.L.U64.HI UR5, UR8, 0x3, UR9 ;  /* 0x0000000308057899 */ /* 0x000fe20008010209 */
[----:B------:R-:W-:-:S03]  /*22f0*/  ISETP.GT.AND P0, PT, R5, 0x8, P5 ;  /* 0x000000080500780c */ /* 0x000fc60002f04270 */
[----:B------:R-:W-:Y:S02]  /*2300*/  IMAD.U32 R154, RZ, RZ, UR4 ;  /* 0x00000004ff9a7e24 */ /* 0x000fe4000f8e00ff */
[----:B------:R-:W-:Y:S01]  /*2310*/  FMUL R162, R157, R2 ;  /* 0x000000029da27220 */ /* 0x000fe20000400000 */
[----:B------:R-:W-:-:S03]  /*2320*/  IMAD.U32 R155, RZ, RZ, UR5 ;  /* 0x00000005ff9b7e24 */ /* 0x000fc6000f8e00ff */
[----:B------:R-:W-:Y:S01]  /*2330*/  FFMA R164, R89, R0, R162 ;  /* 0x0000000059a47223 */ /* 0x000fe200000000a2 */
[----:B------:R-:W-:-:S04]  /*2340*/  IMAD.WIDE.U32 R156, R10, UR8, R154 ;  /* 0x000000080a9c7c25 */ /* 0x000fc8000f8e009a */
[----:B------:R-:W-:Y:S01]  /*2350*/  IMAD.IADD R89, R163, 0x1, R157 ;  /* 0x00000001a3597824 */ /* 0x000fe200078e029d */
[----:B------:R-:W-:Y:S02]  /*2360*/  IADD3 R162, P2, R14, R156, RZ ;  /* 0x0000009c0ea27210 */ /* 0x000fe40007f5e0ff */
[----:B------:R-:W-:-:S03]  /*2370*/  F2FP.F16.F32.PACK_AB R163, RZ, R164 ;  /* 0x000000a4ffa3723e */ /* 0x000fc600000000ff */
[----:B------:R-:W-:Y:S01]  /*2380*/  IMAD.X R157, R89, 0x1, R17, P2 ;  /* 0x00000001599d7824 */ /* 0x000fe200010e0611 */
[C---:B------:R-:W-:Y:S01]  /*2390*/  LEA R164, P2, R162.reuse, UR10, 0x1 ;  /* 0x0000000aa2a47c11 */ /* 0x040fe2000f8408ff */
[----:B------:R2:W-:Y:S03]  /*23a0*/  @P1 STG.E.U16 desc[UR12][R22.64+0x2], R163 ;  /* 0x000002a316001986 */ /* 0x0005e6000c10150c */
[----:B0-----:R-:W-:-:S05]  /*23b0*/  LEA.HI.X R165, R162, UR11, R157, 0x1, P2 ;  /* 0x0000000ba2a57c11 */ /* 0x001fca00090f0c9d */
[----:B------:R0:W3:Y:S01]  /*23c0*/  @P0 LDG.E.LTC128B.U16 R161, desc[UR12][R164.64] ;  /* 0x0000000ca4a10981 */ /* 0x0000e2000c1e1520 */
[----:B------:R-:W-:Y:S01]  /*23d0*/  IADD3 R156, P1, R18, R156, RZ ;  /* 0x0000009c129c7210 */ /* 0x000fe20007f3e0ff */
[----:B------:R-:W-:Y:S04]  /*23e0*/  BSSY B0, `(.L_x_31) ;  /* 0x0000014000007945 */ /* 0x000fe80003800000 */
[----:B------:R-:W-:Y:S02]  /*23f0*/  IMAD.X R157, R89, 0x1, R21, P1 ;  /* 0x00000001599d7824 */ /* 0x000fe400008e0615 */
[----:B------:R-:W-:-:S04]  /*2400*/  IMAD.WIDE.U32 R156, R4, UR6, R156 ;  /* 0x00000006049c7c25 */ /* 0x000fc8000f8e009c */
[----:B0-----:R-:W-:Y:S01]  /*2410*/  IMAD.IADD R164, R158, 0x1, R157 ;  /* 0x000000019ea47824 */ /* 0x001fe200078e029d */
[----:B------:R-:W-:-:S04]  /*2420*/  IADD3 R157, P2, P3, R6, R156, R12 ;  /* 0x0000009c069d7210 */ /* 0x000fc80007b5e00c */
[----:B------:R-:W-:Y:S02]  /*2430*/  IADD3.X R164, R3, R164, R13, P2, P3 ;  /* 0x000000a403a47210 */ /* 0x000fe400017e640d */
[----:B------:R-:W-:Y:S02]  /*2440*/  ISETP.GT.AND P2, PT, R5, 0x8, P4 ;  /* 0x000000080500780c */ /* 0x000fe40002744270 */
[----:B------:R-:W-:-:S04]  /*2450*/  LEA R156, P3, R157, UR10, 0x1 ;  /* 0x0000000a9d9c7c11 */ /* 0x000fc8000f8608ff */
[----:B------:R-:W-:Y:S01]  /*2460*/  LEA.HI.X R157, R157, UR11, R164, 0x1, P3 ;  /* 0x0000000b9d9d7c11 */ /* 0x000fe200098f0ca4 */
[----:B---3--:R-:W-:-:S05]  /*2470*/  HADD2.F32 R89, -RZ, R161.H0_H0 ;  /* 0x200000a1ff597230 */ /* 0x008fca0000004100 */
[----:B------:R-:W-:Y:S01]  /*2480*/  FMUL R162, R89, R2 ;  /* 0x0000000259a27220 */ /* 0x000fe20000400000 */
[C---:B------:R-:W-:Y:S01]  /*2490*/  IMAD.SHL.U32 R89, R159.reuse, 0x2, RZ ;  /* 0x000000029f597824 */ /* 0x040fe200078e00ff */
[----:B------:R-:W-:Y:S02]  /*24a0*/  SHF.L.U64.HI R159, R159, 0x1, R160 ;  /* 0x000000019f9f7819 */ /* 0x000fe400000102a0 */
[----:B------:R-:W-:Y:S02]  /*24b0*/  FFMA R90, R90, R0, R162 ;  /* 0x000000005a5a7223 */ /* 0x000fe400000000a2 */
[----:B------:R-:W-:-:S03]  /*24c0*/  IADD3 R162, P1, R89, R22, RZ ;  /* 0x0000001659a27210 */ /* 0x000fc60007f3e0ff */
[----:B------:R-:W-:Y:S02]  /*24d0*/  F2FP.F16.F32.PACK_AB R90, RZ, R90 ;  /* 0x0000005aff5a723e */ /* 0x000fe400000000ff */
[----:B--2---:R-:W-:-:S05]  /*24e0*/  IMAD.X R163, R159, 0x1, R23, P1 ;  /* 0x000000019fa37824 */ /* 0x004fca00008e0617 */
[----:B------:R0:W-:Y:S01]  /*24f0*/  @P0 STG.E.U16 desc[UR12][R162.64], R90 ;  /* 0x0000005aa2000986 */ /* 0x0001e2000c10150c */
[----:B------:R-:W-:Y:S05]  /*2500*/  @!P2 BRA `(.L_x_32) ;  /* 0x000000000004a947 */ /* 0x000fea0003800000 */
[----:B------:R2:W5:Y:S02]  /*2510*/  LDG.E.LTC128B.U16 R161, desc[UR12][R156.64+0x2] ;  /* 0x0000020c9ca17981 */ /* 0x000564000c1e1520 */
.L_x_32:
[----:B------:R-:W-:Y:S05]  /*2520*/  BSYNC B0 ;  /* 0x0000000000007941 */ /* 0x000fea0003800000 */
.L_x_31:
[----:B-----5:R-:W-:Y:S01]  /*2530*/  HADD2.F32 R165, -RZ, R161.H0_H0 ;  /* 0x200000a1ffa57230 */ /* 0x020fe20000004100 */
[----:B------:R-:W-:Y:S01]  /*2540*/  ISETP.GT.AND P4, PT, R7, 0x8, PT ;  /* 0x000000080700780c */ /* 0x000fe20003f84270 */
[----:B------:R-:W-:Y:S01]  /*2550*/  BSSY B0, `(.L_x_33) ;  /* 0x000000d000007945 */ /* 0x000fe20003800000 */
[----:B------:R-:W-:Y:S02]  /*2560*/  LOP3.LUT R88, R88, 0xfffffffb, RZ, 0xc0, !PT ;  /* 0xfffffffb58587812 */ /* 0x000fe400078ec0ff */
[----:B0-----:R-:W-:Y:S01]  /*2570*/  FMUL R90, R165, R2 ;  /* 0x00000002a55a7220 */ /* 0x001fe20000400000 */
[----:B------:R-:W-:-:S03]  /*2580*/  ISETP.GT.AND P0, PT, R5, RZ, P4 ;  /* 0x000000ff0500720c */ /* 0x000fc60002704270 */
[----:B------:R-:W-:Y:S01]  /*2590*/  FFMA R90, R91, R0, R90 ;  /* 0x000000005b5a7223 */ /* 0x000fe2000000005a */
[----:B------:R-:W-:-:S04]  /*25a0*/  @P2 IMAD.MOV.U32 R91, RZ, RZ, R163 ;  /* 0x000000ffff5b2224 */ /* 0x000fc800078e00a3 */
[----:B------:R-:W-:Y:S02]  /*25b0*/  F2FP.F16.F32.PACK_AB R90, RZ, R90 ;  /* 0x0000005aff5a723e */ /* 0x000fe400000000ff */
[----:B------:R-:W-:Y:S02]  /*25c0*/  @P4 LOP3.LUT R88, R88, 0x4, RZ, 0xfc, !PT ;  /* 0x0000000458584812 */ /* 0x000fe400078efcff */
[----:B------:R-:W-:Y:S01]  /*25d0*/  PRMT R160, R90, 0x7610, R160 ;  /* 0x000076105aa07816 */ /* 0x000fe200000000a0 */
[----:B------:R-:W-:-:S05]  /*25e0*/  @P2 IMAD.MOV.U32 R90, RZ, RZ, R162 ;  /* 0x000000ffff5a2224 */ /* 0x000fca00078e00a2 */
[----:B------:R0:W-:Y:S01]  /*25f0*/  @P2 STG.E.U16 desc[UR12][R90.64+0x2], R160 ;  /* 0x000002a05a002986 */ /* 0x0001e2000c10150c */
[----:B------:R-:W-:Y:S05]  /*2600*/  @!P0 BRA `(.L_x_34) ;  /* 0x0000000000048947 */ /* 0x000fea0003800000 */
[----:B------:R3:W5:Y:S02]  /*2610*/  LDG.E.LTC128B.U16 R161, desc[UR12][R152.64+0x10] ;  /* 0x0000100c98a17981 */ /* 0x000764000c1e1520 */
.L_x_34:
[----:B------:R-:W-:Y:S05]  /*2620*/  BSYNC B0 ;  /* 0x0000000000007941 */ /* 0x000fea0003800000 */
.L_x_33:
[----:B0----5:R-:W-:Y:S01]  /*2630*/  HADD2.F32 R91, -RZ, R161.H0_H0 ;  /* 0x200000a1ff5b7230 */ /* 0x021fe20000004100 */
[----:B------:R-:W-:Y:S01]  /*2640*/  ISETP.GT.AND P3, PT, R7, 0x9, PT ;  /* 0x000000090700780c */ /* 0x000fe20003f64270 */
[----:B------:R-:W-:Y:S01]  /*2650*/  BSSY B0, `(.L_x_35) ;  /* 0x000000b000007945 */ /* 0x000fe20003800000 */
[----:B------:R-:W-:Y:S02]  /*2660*/  LOP3.LUT R88, R88, 0xfffffff7, RZ, 0xc0, !PT ;  /* 0xfffffff758587812 */ /* 0x000fe400078ec0ff */
[----:B------:R-:W-:Y:S01]  /*2670*/  FMUL R91, R91, R2 ;  /* 0x000000025b5b7220 */ /* 0x000fe20000400000 */
[----:B------:R-:W-:Y:S02]  /*2680*/  ISETP.GT.AND P1, PT, R5, RZ, P3 ;  /* 0x000000ff0500720c */ /* 0x000fe40001f24270 */
[----:B------:R-:W-:Y:S01]  /*2690*/  PRMT R90, R161, 0x7610, R90 ;  /* 0x00007610a15a7816 */ /* 0x000fe2000000005a */
[----:B------:R-:W-:-:S05]  /*26a0*/  FFMA R91, R92, R0, R91 ;  /* 0x000000005c5b7223 */ /* 0x000fca000000005b */
[----:B------:R-:W-:Y:S02]  /*26b0*/  F2FP.F16.F32.PACK_AB R91, RZ, R91 ;  /* 0x0000005bff5b723e */ /* 0x000fe400000000ff */
[----:B------:R-:W-:-:S03]  /*26c0*/  @P3 LOP3.LUT R88, R88, 0x8, RZ, 0xfc, !PT ;  /* 0x0000000858583812 */ /* 0x000fc600078efcff */
[----:B------:R0:W-:Y:S01]  /*26d0*/  @P0 STG.E.U16 desc[UR12][R22.64+0x10], R91 ;  /* 0x0000105b16000986 */ /* 0x0001e2000c10150c */
[----:B------:R-:W-:Y:S05]  /*26e0*/  @!P1 BRA `(.L_x_36) ;  /* 0x0000000000049947 */ /* 0x000fea0003800000 */
[----:B------:R4:W5:Y:S02]  /*26f0*/  LDG.E.LTC128B.U16 R90, desc[UR12][R152.64+0x12] ;  /* 0x0000120c985a7981 */ /* 0x000964000c1e1520 */
.L_x_36:
[----:B------:R-:W-:Y:S05]  /*2700*/  BSYNC B0 ;  /* 0x0000000000007941 */ /* 0x000fea0003800000 */
.L_x_35:
[----:B0----5:R-:W-:Y:S01]  /*2710*/  HADD2.F32 R91, -RZ, R90.H0_H0 ;  /* 0x2000005aff5b7230 */ /* 0x021fe20000004100 */
[----:B------:R-:W-:Y:S04]  /*2720*/  BSSY B0, `(.L_x_37) ;  /* 0x000000e000007945 */ /* 0x000fe80003800000 */
[----:B------:R-:W-:Y:S01]  /*2730*/  FMUL R92, R91, R2 ;  /* 0x000000025b5c7220 */ /* 0x000fe20000400000 */
[----:B------:R-:W-:-:S03]  /*2740*/  IADD3 R91, P0, R10, 0x40, RZ ;  /* 0x000000400a5b7810 */ /* 0x000fc60007f1e0ff */
[----:B------:R-:W-:Y:S02]  /*2750*/  FFMA R92, R93, R0, R92 ;  /* 0x000000005d5c7223 */ /* 0x000fe4000000005c */
[----:B------:R-:W-:Y:S01]  /*2760*/  IMAD.X R10, RZ, RZ, R11, P0 ;  /* 0x000000ffff0a7224 */ /* 0x000fe200000e060b */
[----:B------:R-:W-:Y:S01]  /*2770*/  ISETP.GT.AND P0, PT, R5, 0x8, P4 ;  /* 0x000000080500780c */ /* 0x000fe20002704270 */
[----:B------:R-:W-:Y:S01]  /*2780*/  @P1 IMAD.MOV.U32 R11, RZ, RZ, R23 ;  /* 0x000000ffff0b1224 */ /* 0x000fe200078e0017 */
[----:B------:R-:W-:-:S04]  /*2790*/  F2FP.F16.F32.PACK_AB R92, RZ, R92 ;  /* 0x0000005cff5c723e */ /* 0x000fc800000000ff */
[----:B------:R-:W-:Y:S01]  /*27a0*/  PRMT R93, R92, 0x7610, R93 ;  /* 0x000076105c5d7816 */ /* 0x000fe2000000005d */
[----:B------:R-:W-:Y:S02]  /*27b0*/  IMAD R92, R10, UR8, RZ ;  /* 0x000000080a5c7c24 */ /* 0x000fe4000f8e02ff */
[----:B------:R-:W-:-:S05]  /*27c0*/  @P1 IMAD.MOV.U32 R10, RZ, RZ, R22 ;  /* 0x000000ffff0a1224 */ /* 0x000fca00078e0016 */
[----:B------:R0:W-:Y:S01]  /*27d0*/  @P1 STG.E.U16 desc[UR12][R10.64+0x12], R93 ;  /* 0x0000125d0a001986 */ /* 0x0001e2000c10150c */
[----:B------:R-:W-:Y:S05]  /*27e0*/  @!P0 BRA `(.L_x_38) ;  /* 0x0000000000048947 */ /* 0x000fea0003800000 */
[----:B------:R0:W5:Y:S02]  /*27f0*/  LDG.E.LTC128B.U16 R90, desc[UR12][R156.64+0x10] ;  /* 0x0000100c9c5a7981 */ /* 0x000164000c1e1520 */
.L_x_38:
[----:B------:R-:W-:Y:S05]  /*2800*/  BSYNC B0 ;  /* 0x0000000000007941 */ /* 0x000fea0003800000 */
.L_x_37:
[----:B0----5:R-:W-:Y:S01]  /*2810*/  HADD2.F32 R93, -RZ, R90.H0_H0 ;  /* 0x2000005aff5d7230 */ /* 0x021fe20000004100 */
[----:B------:R-:W-:Y:S01]  /*2820*/  ISETP.GT.AND P1, PT, R5, 0x8, P3 ;  /* 0x000000080500780c */ /* 0x000fe20001f24270 */
[C---:B------:R-:W-:Y:S01]  /*2830*/  IMAD R19, R91.reuse, UR9, R92 ;  /* 0x000000095b137c24 */ /* 0x040fe2000f8e025c */
[----:B------:R-:W-:Y:S01]  /*2840*/  BSSY B0, `(.L_x_39) ;  /* 0x0000015000007945 */ /* 0x000fe20003800000 */
[----:B------:R-:W-:-:S04]  /*2850*/  IMAD.WIDE.U32 R10, R91, UR8, R20 ;  /* 0x000000085b0a7c25 */ /* 0x000fc8000f8e0014 */
[----:B------:R-:W-:Y:S01]  /*2860*/  FMUL R93, R93, R2 ;  /* 0x000000025d5d7220 */ /* 0x000fe20000400000 */
[----:B------:R-:W-:-:S04]  /*2870*/  IMAD.WIDE.U32 R154, R91, UR8, R154 ;  /* 0x000000085b9a7c25 */ /* 0x000fc8000f8e009a */
[----:B------:R-:W-:Y:S01]  /*2880*/  FFMA R93, R94, R0, R93 ;  /* 0x000000005e5d7223 */ /* 0x000fe2000000005d */
[C---:B------:R-:W-:Y:S01]  /*2890*/  IMAD.IADD R11, R19.reuse, 0x1, R11 ;  /* 0x00000001130b7824 */ /* 0x040fe200078e020b */
[----:B------:R-:W-:Y:S01]  /*28a0*/  IADD3 R20, P2, R18, R154, RZ ;  /* 0x0000009a12147210 */ /* 0x000fe20007f5e0ff */
[----:B------:R-:W-:Y:S02]  /*28b0*/  @P0 IMAD.MOV.U32 R92, RZ, RZ, R162 ;  /* 0x000000ffff5c0224 */ /* 0x000fe400078e00a2 */
[----:B------:R-:W-:Y:S01]  /*28c0*/  F2FP.F16.F32.PACK_AB R93, RZ, R93 ;  /* 0x0000005dff5d723e */ /* 0x000fe200000000ff */
[----:B------:R-:W-:Y:S02]  /*28d0*/  IMAD.IADD R161, R19, 0x1, R155 ;  /* 0x0000000113a17824 */ /* 0x000fe400078e029b */
[----:B------:R-:W-:Y:S01]  /*28e0*/  IMAD.WIDE.U32 R10, R4, UR6, R10 ;  /* 0x00000006040a7c25 */ /* 0x000fe2000f8e000a */
[----:B------:R-:W-:-:S03]  /*28f0*/  PRMT R18, R93, 0x7610, R18 ;  /* 0x000076105d127816 */ /* 0x000fc60000000012 */
[----:B------:R-:W-:Y:S02]  /*2900*/  @P0 IMAD.MOV.U32 R93, RZ, RZ, R163 ;  /* 0x000000ffff5d0224 */ /* 0x000fe400078e00a3 */
[----:B------:R-:W-:Y:S02]  /*2910*/  IMAD.X R21, R161, 0x1, R21, P2 ;  /* 0x00000001a1157824 */ /* 0x000fe400010e0615 */
[----:B------:R-:W-:Y:S01]  /*2920*/  IMAD.IADD R11, R158, 0x1, R11 ;  /* 0x000000019e0b7824 */ /* 0x000fe200078e020b */
[----:B------:R0:W-:Y:S01]  /*2930*/  @P0 STG.E.U16 desc[UR12][R92.64+0x10], R18 ;  /* 0x000010125c000986 */ /* 0x0001e2000c10150c */
[----:B------:R-:W-:Y:S01]  /*2940*/  IADD3 R10, P0, P2, R6, R10, R12 ;  /* 0x0000000a060a7210 */ /* 0x000fe20007a1e00c */
[----:B------:R-:W-:-:S03]  /*2950*/  IMAD.WIDE.U32 R20, R4, UR6, R20 ;  /* 0x0000000604147c25 */ /* 0x000fc6000f8e0014 */
[----:B------:R-:W-:Y:S01]  /*2960*/  IADD3.X R11, R3, R11, R13, P0, P2 ;  /* 0x0000000b030b7210 */ /* 0x000fe200007e440d */
[----:B------:R-:W-:Y:S08]  /*2970*/  @!P1 BRA `(.L_x_40) ;  /* 0x0000000000049947 */ /* 0x000ff00003800000 */
[----:B------:R0:W5:Y:S02]  /*2980*/  LDG.E.LTC128B.U16 R90, desc[UR12][R156.64+0x12] ;  /* 0x0000120c9c5a7981 */ /* 0x000164000c1e1520 */
.L_x_40:
[----:B------:R-:W-:Y:S05]  /*2990*/  BSYNC B0 ;  /* 0x0000000000007941 */ /* 0x000fea0003800000 */
.L_x_39:
[----:B-----5:R-:W-:Y:S01]  /*29a0*/  HADD2.F32 R165, -RZ, R90.H0_H0 ;  /* 0x2000005affa57230 */ /* 0x020fe20000004100 */
[----:B------:R-:W-:Y:S01]  /*29b0*/  IADD3 R6, P0, P2, R6, R20, R12 ;  /* 0x0000001406067210 */ /* 0x000fe20007a1e00c */
[----:B------:R-:W-:Y:S01]  /*29c0*/  IMAD.IADD R12, R158, 0x1, R21 ;  /* 0x000000019e0c7824 */ /* 0x000fe200078e0215 */
[C---:B0-----:R-:W-:Y:S01]  /*29d0*/  SHF.L.U64.HI R93, R9.reuse, 0x1, R8 ;  /* 0x00000001095d7819 */ /* 0x041fe20000010208 */
[----:B------:R-:W-:Y:S02]  /*29e0*/  IMAD.SHL.U32 R21, R9, 0x2, RZ ;  /* 0x0000000209157824 */ /* 0x000fe400078e00ff */
[----:B------:R-:W-:Y:S01]  /*29f0*/  FMUL R4, R165, R2 ;  /* 0x00000002a5047220 */ /* 0x000fe20000400000 */
[----:B------:R-:W-:Y:S01]  /*2a00*/  ISETP.GT.AND P3, PT, R7, 0x10, PT ;  /* 0x000000100700780c */ /* 0x000fe20003f64270 */
[----:B------:R-:W-:Y:S01]  /*2a10*/  BSSY B0, `(.L_x_41) ;  /* 0x000000e000007945 */ /* 0x000fe20003800000 */
[----:B------:R-:W-:Y:S01]  /*2a20*/  IADD3.X R3, R3, R12, R13, P0, P2 ;  /* 0x0000000c03037210 */ /* 0x000fe200007e440d */
[----:B------:R-:W-:Y:S01]  /*2a30*/  FFMA R4, R95, R0, R4 ;  /* 0x000000005f047223 */ /* 0x000fe20000000004 */
[----:B------:R-:W-:Y:S01]  /*2a40*/  @P1 IMAD.MOV.U32 R12, RZ, RZ, R162 ;  /* 0x000000ffff0c1224 */ /* 0x000fe200078e00a2 */
[----:B------:R-:W-:Y:S01]  /*2a50*/  IADD3 R8, P0, P2, R89, R22, R21 ;  /* 0x0000001659087210 */ /* 0x000fe20007a1e015 */
[----:B------:R-:W-:Y:S01]  /*2a60*/  @P1 IMAD.MOV.U32 R13, RZ, RZ, R163 ;  /* 0x000000ffff0d1224 */ /* 0x000fe200078e00a3 */
[----:B------:R-:W-:-:S02]  /*2a70*/  LOP3.LUT R88, R88, 0xffffffef, RZ, 0xc0, !PT ;  /* 0xffffffef58587812 */ /* 0x000fc400078ec0ff */
[----:B------:R-:W-:Y:S02]  /*2a80*/  F2FP.F16.F32.PACK_AB R4, RZ, R4 ;  /* 0x00000004ff04723e */ /* 0x000fe400000000ff */
[----:B------:R-:W-:Y:S02]  /*2a90*/  IADD3.X R9, R159, R23, R93, P0, P2 ;  /* 0x000000179f097210 */ /* 0x000fe400007e445d */
[----:B------:R-:W-:Y:S01]  /*2aa0*/  ISETP.GT.AND P0, PT, R5, RZ, P3 ;  /* 0x000000ff0500720c */ /* 0x000fe20001f04270 */
[----:B------:R0:W-:Y:S01]  /*2ab0*/  @P1 STG.E.U16 desc[UR12][R12.64+0x12], R4 ;  /* 0x000012040c001986 */ /* 0x0001e2000c10150c */
[----:B------:R-:W-:-:S11]  /*2ac0*/  @P3 LOP3.LUT R88, R88, 0x10, RZ, 0xfc, !PT ;  /* 0x0000001058583812 */ /* 0x000fd600078efcff */
[----:B0-----:R-:W-:Y:S05]  /*2ad0*/  @!P0 BRA `(.L_x_42) ;  /* 0x0000000000048947 */ /* 0x001fea0003800000 */
[----:B------:R0:W5:Y:S02]  /*2ae0*/  LDG.E.LTC128B.U16 R90, desc[UR12][R152.64+0x20] ;  /* 0x0000200c985a7981 */ /* 0x000164000c1e1520 */
.L_x_42:
[----:B------:R-:W-:Y:S05]  /*2af0*/  BSYNC B0 ;  /* 0x0000000000007941 */ /* 0x000fea0003800000 */
.L_x_41:
[----:B-----5:R-:W-:Y:S01]  /*2b00*/  HADD2.F32 R13, -RZ, R90.H0_H0 ;  /* 0x2000005aff0d7230 */ /* 0x020fe20000004100 */
[----:B------:R-:W-:Y:S01]  /*2b10*/  ISETP.GT.AND P1, PT, R7, 0x11, PT ;  /* 0x000000110700780c */ /* 0x000fe20003f24270 */
[----:B------:R-:W-:Y:S01]  /*2b20*/  @P0 IMAD.MOV.U32 R12, RZ, RZ, R22 ;  /* 0x000000ffff0c0224 */ /* 0x000fe200078e0016 */
[----:B------:R-:W-:Y:S01]  /*2b30*/  LOP3.LUT R88, R88, 0xffffffbf, RZ, 0xc0, !PT ;  /* 0xffffffbf58587812 */ /* 0x000fe200078ec0ff */
[----:B------:R-:W-:Y:S01]  /*2b40*/  BSSY B0, `(.L_x_43) ;  /* 0x000000b000007945 */ /* 0x000fe20003800000 */
[----:B------:R-:W-:-:S04]  /*2b50*/  FMUL R13, R13, R2 ;  /* 0x000000020d0d7220 */ /* 0x000fc80000400000 */
[----:B------:R-:W-:-:S05]  /*2b60*/  FFMA R13, R96, R0, R13 ;  /* 0x00000000600d7223 */ /* 0x000fca000000000d */
[----:B------:R-:W-:Y:S02]  /*2b70*/  F2FP.F16.F32.PACK_AB R13, RZ, R13 ;  /* 0x0000000dff0d723e */ /* 0x000fe400000000ff */
[----:B------:R-:W-:Y:S02]  /*2b80*/  @P1 LOP3.LUT R88, R88, 0x40, RZ, 0xfc, !PT ;  /* 0x0000004058581812 */ /* 0x000fe400078efcff */
[----:B------:R-:W-:Y:S01]  /*2b90*/  PRMT R4, R13, 0x7610, R4 ;  /* 0x000076100d047816 */ /* 0x000fe20000000004 */
[----:B------:R-:W-:-:S05]  /*2ba0*/  @P0 IMAD.MOV.U32 R13, RZ, RZ, R23 ;  /* 0x000000ffff0d0224 */ /* 0x000fca00078e0017 */
[----:B------:R0:W-:Y:S01]  /*2bb0*/  @P0 STG.E.U16 desc[UR12][R12.64+0x20], R4 ;  /* 0x000020040c000986 */ /* 0x0001e2000c10150c */
[----:B------:R-:W-:-:S13]  /*2bc0*/  ISETP.GT.AND P0, PT, R5, RZ, P1 ;  /* 0x000000ff0500720c */ /* 0x000fda0000f04270 */
[----:B0-----:R-:W-:Y:S05]  /*2bd0*/  @!P0 BRA `(.L_x_44) ;  /* 0x0000000000048947 */ /* 0x001fea0003800000 */
[----:B------:R0:W5:Y:S02]  /*2be0*/  LDG.E.LTC128B.U16 R90, desc[UR12][R152.64+0x22] ;  /* 0x0000220c985a7981 */ /* 0x000164000c1e1520 */
.L_x_44:
[----:B------:R-:W-:Y:S05]  /*2bf0*/  BSYNC B0 ;  /* 0x0000000000007941 */ /* 0x000fea0003800000 */
.L_x_43:
[----:B-----5:R-:W-:Y:S01]  /*2c00*/  HADD2.F32 R13, -RZ, R90.H0_H0 ;  /* 0x2000005aff0d7230 */ /* 0x020fe20000004100 */
[----:B------:R-:W-:Y:S01]  /*2c10*/  BSSY B0, `(.L_x_45) ;  /* 0x000000c000007945 */ /* 0x000fe20003800000 */
[----:B------:R-:W-:-:S03]  /*2c20*/  @P0 IMAD.MOV.U32 R12, RZ, RZ, R22 ;  /* 0x000000ffff0c0224 */ /* 0x000fc600078e0016 */
[----:B------:R-:W-:Y:S01]  /*2c30*/  FMUL R4, R13, R2 ;  /* 0x000000020d047220 */ /* 0x000fe20000400000 */
[----:B------:R-:W-:-:S03]  /*2c40*/  @P0 IMAD.MOV.U32 R13, RZ, RZ, R23 ;  /* 0x000000ffff0d0224 */ /* 0x000fc600078e0017 */
[----:B------:R-:W-:-:S05]  /*2c50*/  FFMA R4, R97, R0, R4 ;  /* 0x0000000061047223 */ /* 0x000fca0000000004 */
[----:B------:R-:W-:-:S04]  /*2c60*/  F2FP.F16.F32.PACK_AB R4, RZ, R4 ;  /* 0x00000004ff04723e */ /* 0x000fc800000000ff */
[----:B------:R-:W-:Y:S02]  /*2c70*/  PRMT R18, R4, 0x7610, R18 ;  /* 0x0000761004127816 */ /* 0x000fe40000000012 */
[----:B------:R-:W-:-:S03]  /*2c80*/  PRMT R4, R90, 0x7610, R4 ;  /* 0x000076105a047816 */ /* 0x000fc60000000004 */
[----:B------:R0:W-:Y:S01]  /*2c90*/  @P0 STG.E.U16 desc[UR12][R12.64+0x22], R18 ;  /* 0x000022120c000986 */ /* 0x0001e2000c10150c */
[----:B------:R-:W-:-:S13]  /*2ca0*/  ISETP.GT.AND P0, PT, R5, 0x8, P3 ;  /* 0x000000080500780c */ /* 0x000fda0001f04270 */
[----:B0-----:R-:W-:Y:S05]  /*2cb0*/  @!P0 BRA `(.L_x_46) ;  /* 0x0000000000048947 */ /* 0x001fea0003800000 */
[----:B------:R0:W5:Y:S02]  /*2cc0*/  LDG.E.LTC128B.U16 R4, desc[UR12][R156.64+0x20] ;  /* 0x0000200c9c047981 */ /* 0x000164000c1e1520 */
.L_x_46:
[----:B------:R-:W-:Y:S05]  /*2cd0*/  BSYNC B0 ;  /* 0x0000000000007941 */ /* 0x000fea0003800000 */
.L_x_45:
[----:B-----5:R-:W-:Y:S01]  /*2ce0*/  HADD2.F32 R13, -RZ, R4.H0_H0 ;  /* 0x20000004ff0d7230 */ /* 0x020fe20000004100 */
[----:B------:R-:W-:Y:S01]  /*2cf0*/  BSSY B0, `(.L_x_47) ;  /* 0x000000b000007945 */ /* 0x000fe20003800000 */
[----:B------:R-:W-:-:S03]  /*2d00*/  @P0 IMAD.MOV.U32 R12, RZ, RZ, R162 ;  /* 0x000000ffff0c0224 */ /* 0x000fc600078e00a2 */
[----:B------:R-:W-:-:S04]  /*2d10*/  FMUL R13, R13, R2 ;  /* 0x000000020d0d7220 */ /* 0x000fc80000400000 */
[----:B------:R-:W-:-:S05]  /*2d20*/  FFMA R13, R98, R0, R13 ;  /* 0x00000000620d7223 */ /* 0x000fca000000000d */
[----:B------:R-:W-:-:S04]  /*2d30*/  F2FP.F16.F32.PACK_AB R13, RZ, R13 ;  /* 0x0000000dff0d723e */ /* 0x000fc800000000ff */
[----:B------:R-:W-:Y:S01]  /*2d40*/  PRMT R18, R13, 0x7610, R18 ;  /* 0x000076100d127816 */ /* 0x000fe20000000012 */
[----:B------:R-:W-:-:S05]  /*2d50*/  @P0 IMAD.MOV.U32 R13, RZ, RZ, R163 ;  /* 0x000000ffff0d0224 */ /* 0x000fca00078e00a3 */
[----:B------:R0:W-:Y:S01]  /*2d60*/  @P0 STG.E.U16 desc[UR12][R12.64+0x20], R18 ;  /* 0x000020120c000986 */ /* 0x0001e2000c10150c */
[----:B------:R-:W-:-:S13]  /*2d70*/  ISETP.GT.AND P0, PT, R5, 0x8, P1 ;  /* 0x000000080500780c */ /* 0x000fda0000f04270 */
[----:B0-----:R-:W-:Y:S05]  /*2d80*/  @!P0 BRA `(.L_x_48) ;  /* 0x0000000000048947 */ /* 0x001fea0003800000 */
[----:B------:R0:W5:Y:S02]  /*2d90*/  LDG.E.LTC128B.U16 R4, desc[UR12][R156.64+0x22] ;  /* 0x0000220c9c047981 */ /* 0x000164000c1e1520 */
.L_x_48:
[----:B------:R-:W-:Y:S05]  /*2da0*/  BSYNC B0 ;  /* 0x0000000000007941 */ /* 0x000fea0003800000 */
.L_x_47:
        /* <DEDUP_REMOVED lines=10> */
[----:B------:R-:W-:-:S04]  /*2e50*/  IMAD.WIDE.U32 R12, R91, UR8, R16 ;  /* 0x000000085b0c7c25 */ /* 0x000fc8000f8e0010 */
[----:B------:R-:W-:Y:S02]  /*2e60*/  @P0 IMAD.MOV.U32 R91, RZ, RZ, R163 ;  /* 0x000000ffff5b0224 */ /* 0x000fe400078e00a3 */
[----:B------:R-:W-:-:S03]  /*2e70*/  IMAD.IADD R19, R13, 0x1, R19 ;  /* 0x000000010d137824 */ /* 0x000fc600078e0213 */
[----:B------:R0:W-:Y:S01]  /*2e80*/  @P0 STG.E.U16 desc[UR12][R90.64+0x22], R20 ;  /* 0x000022145a000986 */ /* 0x0001e2000c10150c */
[----:B------:R-:W-:-:S04]  /*2e90*/  LEA R18, P0, R12, UR10, 0x1 ;  /* 0x0000000a0c127c11 */ /* 0x000fc8000f8008ff */
[----:B------:R-:W-:Y:S02]  /*2ea0*/  LEA.HI.X R19, R12, UR11, R19, 0x1, P0 ;  /* 0x0000000b0c137c11 */ /* 0x000fe400080f0c13 */
[----:B------:R-:W-:-:S04]  /*2eb0*/  LEA R12, P0, R10, UR10, 0x1 ;  /* 0x0000000a0a0c7c11 */ /* 0x000fc8000f8008ff */
[----:B------:R-:W-:Y:S02]  /*2ec0*/  LEA.HI.X R13, R10, UR11, R11, 0x1, P0 ;  /* 0x0000000b0a0d7c11 */ /* 0x000fe400080f0c0b */
[----:B------:R-:W-:-:S05]  /*2ed0*/  IADD3 R15, P0, R14, R154, RZ ;  /* 0x0000009a0e0f7210 */ /* 0x000fca0007f1e0ff */
[----:B------:R-:W-:Y:S01]  /*2ee0*/  IMAD.X R16, R161, 0x1, R17, P0 ;  /* 0x00000001a1107824 */ /* 0x000fe200000e0611 */
[----:B------:R-:W-:-:S04]  /*2ef0*/  LEA R14, P0, R15, UR10, 0x1 ;  /* 0x0000000a0f0e7c11 */ /* 0x000fc8000f8008ff */
[----:B------:R-:W-:Y:S02]  /*2f00*/  LEA.HI.X R15, R15, UR11, R16, 0x1, P0 ;  /* 0x0000000b0f0f7c11 */ /* 0x000fe400080f0c10 */
[----:B------:R-:W-:-:S04]  /*2f10*/  LEA R10, P0, R6, UR10, 0x1 ;  /* 0x0000000a060a7c11 */ /* 0x000fc8000f8008ff */
[----:B------:R-:W-:Y:S02]  /*2f20*/  LEA.HI.X R11, R6, UR11, R3, 0x1, P0 ;  /* 0x0000000b060b7c11 */ /* 0x000fe400080f0c03 */
[----:B------:R-:W-:-:S13]  /*2f30*/  ISETP.GT.AND P0, PT, R5, RZ, P2 ;  /* 0x000000ff0500720c */ /* 0x000fda0001704270 */
[----:B0-----:R-:W-:Y:S05]  /*2f40*/  @!P0 BRA `(.L_x_50) ;  /* 0x0000000000048947 */ /* 0x001fea0003800000 */
[----:B------:R0:W5:Y:S02]  /*2f50*/  LDG.E.LTC128B.U16 R4, desc[UR12][R152.64+0x30] ;  /* 0x0000300c98047981 */ /* 0x000164000c1e1520 */
.L_x_50:
[----:B------:R-:W-:Y:S05]  /*2f60*/  BSYNC B0 ;  /* 0x0000000000007941 */ /* 0x000fea0003800000 */
.L_x_49:
[----:B-----5:R-:W-:Y:S01]  /*2f70*/  HADD2.F32 R3, -RZ, R4.H0_H0 ;  /* 0x20000004ff037230 */ /* 0x020fe20000004100 */
[----:B------:R-:W-:Y:S01]  /*2f80*/  ISETP.GT.AND P1, PT, R7, 0x19, PT ;  /* 0x000000190700780c */ /* 0x000fe20003f24270 */
[----:B------:R-:W-:Y:S01]  /*2f90*/  @P0 IMAD.MOV.U32 R16, RZ, RZ, R22 ;  /* 0x000000ffff100224 */ /* 0x000fe200078e0016 */
[----:B------:R-:W-:Y:S01]  /*2fa0*/  LOP3.LUT R88, R88, 0xfdffffff, RZ, 0xc0, !PT ;  /* 0xfdffffff58587812 */ /* 0x000fe200078ec0ff */
[----:B------:R-:W-:Y:S02]  /*2fb0*/  @P0 IMAD.MOV.U32 R17, RZ, RZ, R23 ;  /* 0x000000ffff110224 */ /* 0x000fe400078e0017 */
[----:B------:R-:W-:Y:S01]  /*2fc0*/  FMUL R3, R3, R2 ;  /* 0x0000000203037220 */ /* 0x000fe20000400000 */
[----:B------:R-:W-:Y:S03]  /*2fd0*/  BSSY B0, `(.L_x_51) ;  /* 0x0000008000007945 */ /* 0x000fe60003800000 */
[----:B------:R-:W-:-:S05]  /*2fe0*/  FFMA R3, R100, R0, R3 ;  /* 0x0000000064037223 */ /* 0x000fca0000000003 */
[----:B------:R-:W-:Y:S02]  /*2ff0*/  F2FP.F16.F32.PACK_AB R3, RZ, R3 ;  /* 0x00000003ff03723e */ /* 0x000fe400000000ff */
[----:B------:R-:W-:-:S03]  /*3000*/  @P1 LOP3.LUT R88, R88, 0x2000000, RZ, 0xfc, !PT ;  /* 0x0200000058581812 */ /* 0x000fc600078efcff */
[----:B------:R0:W-:Y:S01]  /*3010*/  @P0 STG.E.U16 desc[UR12][R16.64+0x30], R3 ;  /* 0x0000300310000986 */ /* 0x0001e2000c10150c */
[----:B------:R-:W-:-:S13]  /*3020*/  ISETP.GT.AND P0, PT, R5, RZ, P1 ;  /* 0x000000ff0500720c */ /* 0x000fda0000f04270 */
[----:B0-----:R-:W-:Y:S05]  /*3030*/  @!P0 BRA `(.L_x_52) ;  /* 0x0000000000048947 */ /* 0x001fea0003800000 */
[----:B------:R0:W5:Y:S02]  /*3040*/  LDG.E.LTC128B.U16 R4, desc[UR12][R152.64+0x32] ;  /* 0x0000320c98047981 */ /* 0x000164000c1e1520 */
.L_x_52:
[----:B------:R-:W-:Y:S05]  /*3050*/  BSYNC B0 ;  /* 0x0000000000007941 */ /* 0x000fea0003800000 */
.L_x_51:
[----:B-----5:R-:W-:Y:S01]  /*3060*/  HADD2.F32 R3, -RZ, R4.H0_H0 ;  /* 0x20000004ff037230 */ /* 0x020fe20000004100 */
[----:B------:R-:W-:Y:S01]  /*3070*/  BSSY B0, `(.L_x_53) ;  /* 0x000000a000007945 */ /* 0x000fe20003800000 */
[----:B------:R-:W-:Y:S02]  /*3080*/  @P0 IMAD.MOV.U32 R16, RZ, RZ, R22 ;  /* 0x000000ffff100224 */ /* 0x000fe400078e0016 */
[----:B------:R-:W-:Y:S02]  /*3090*/  @P0 IMAD.MOV.U32 R17, RZ, RZ, R23 ;  /* 0x000000ffff110224 */ /* 0x000fe400078e0017 */
[----:B------:R-:W-:-:S04]  /*30a0*/  FMUL R6, R3, R2 ;  /* 0x0000000203067220 */ /* 0x000fc80000400000 */
[----:B------:R-:W-:-:S05]  /*30b0*/  FFMA R6, R101, R0, R6 ;  /* 0x0000000065067223 */ /* 0x000fca0000000006 */
[----:B------:R-:W-:-:S05]  /*30c0*/  F2FP.F16.F32.PACK_AB R6, RZ, R6 ;  /* 0x00000006ff06723e */ /* 0x000fca00000000ff */
[----:B------:R0:W-:Y:S01]  /*30d0*/  @P0 STG.E.U16 desc[UR12][R16.64+0x32], R6 ;  /* 0x0000320610000986 */ /* 0x0001e2000c10150c */
[----:B------:R-:W-:-:S13]  /*30e0*/  ISETP.GT.AND P0, PT, R5, 0x8, P2 ;  /* 0x000000080500780c */ /* 0x000fda0001704270 */
[----:B0-----:R-:W-:Y:S05]  /*30f0*/  @!P0 BRA `(.L_x_54) ;  /* 0x0000000000048947 */ /* 0x001fea0003800000 */
[----:B------:R0:W5:Y:S02]  /*3100*/  LDG.E.LTC128B.U16 R4, desc[UR12][R156.64+0x30] ;  /* 0x0000300c9c047981 */ /* 0x000164000c1e1520 */
.L_x_54:
[----:B------:R-:W-:Y:S05]  /*3110*/  BSYNC B0 ;  /* 0x0000000000007941 */ /* 0x000fea0003800000 */
.L_x_53:
        /* <DEDUP_REMOVED lines=11> */
.L_x_56:
[----:B------:R-:W-:Y:S05]  /*31d0*/  BSYNC B0 ;  /* 0x0000000000007941 */ /* 0x000fea0003800000 */
.L_x_55:
        /* <DEDUP_REMOVED lines=14> */
.L_x_58:
[----:B------:R-:W-:Y:S05]  /*32c0*/  BSYNC B0 ;  /* 0x0000000000007941 */ /* 0x000fea0003800000 */
.L_x_57:
        /* <DEDUP_REMOVED lines=14> */
.L_x_60:
[----:B------:R-:W-:Y:S05]  /*33b0*/  BSYNC B0 ;  /* 0x0000000000007941 */ /* 0x000fea0003800000 */
.L_x_59:
        /* <DEDUP_REMOVED lines=11> */
.L_x_62:
[----:B------:R-:W-:Y:S05]  /*3470*/  BSYNC B0 ;  /* 0x0000000000007941 */ /* 0x000fea0003800000 */
.L_x_61:
        /* <DEDUP_REMOVED lines=11> */
.L_x_64:
[----:B------:R-:W-:Y:S05]  /*3530*/  BSYNC B0 ;  /* 0x0000000000007941 */ /* 0x000fea0003800000 */
.L_x_63:
        /* <DEDUP_REMOVED lines=14> */
.L_x_66:
[----:B------:R-:W-:Y:S05]  /*3620*/  BSYNC B0 ;  /* 0x0000000000007941 */ /* 0x000fea0003800000 */
.L_x_65:
        /* <DEDUP_REMOVED lines=14> */
.L_x_68:
[----:B------:R-:W-:Y:S05]  /*3710*/  BSYNC B0 ;  /* 0x0000000000007941 */ /* 0x000fea0003800000 */
.L_x_67:
        /* <DEDUP_REMOVED lines=11> */
.L_x_70:
[----:B------:R-:W-:Y:S05]  /*37d0*/  BSYNC B0 ;  /* 0x0000000000007941 */ /* 0x000fea0003800000 */
.L_x_69:
        /* <DEDUP_REMOVED lines=11> */
.L_x_72:
[----:B------:R-:W-:Y:S05]  /*3890*/  BSYNC B0 ;  /* 0x0000000000007941 */ /* 0x000fea0003800000 */
.L_x_71:
        /* <DEDUP_REMOVED lines=14> */
.L_x_74:
[----:B------:R-:W-:Y:S05]  /*3980*/  BSYNC B0 ;  /* 0x0000000000007941 */ /* 0x000fea0003800000 */
.L_x_73:
        /* <DEDUP_REMOVED lines=14> */
.L_x_76:
[----:B------:R-:W-:Y:S05]  /*3a70*/  BSYNC B0 ;  /* 0x0000000000007941 */ /* 0x000fea0003800000 */
.L_x_75:
        /* <DEDUP_REMOVED lines=11> */
.L_x_78:
[----:B------:R-:W-:Y:S05]  /*3b30*/  BSYNC B0 ;  /* 0x0000000000007941 */ /* 0x000fea0003800000 */
.L_x_77:
        /* <DEDUP_REMOVED lines=11> */
.L_x_80:
[----:B------:R-:W-:Y:S05]  /*3bf0*/  BSYNC B0 ;  /* 0x0000000000007941 */ /* 0x000fea0003800000 */
.L_x_79:
        /* <DEDUP_REMOVED lines=14> */
.L_x_82:
[----:B------:R-:W-:Y:S05]  /*3ce0*/  BSYNC B0 ;  /* 0x0000000000007941 */ /* 0x000fea0003800000 */
.L_x_81:
        /* <DEDUP_REMOVED lines=14> */
.L_x_84:
[----:B------:R-:W-:Y:S05]  /*3dd0*/  BSYNC B0 ;  /* 0x0000000000007941 */ /* 0x000fea0003800000 */
.L_x_83:
        /* <DEDUP_REMOVED lines=11> */
.L_x_86:
[----:B------:R-:W-:Y:S05]  /*3e90*/  BSYNC B0 ;  /* 0x0000000000007941 */ /* 0x000fea0003800000 */
.L_x_85:
        /* <DEDUP_REMOVED lines=11> */
.L_x_88:
[----:B------:R-:W-:Y:S05]  /*3f50*/  BSYNC B0 ;  /* 0x0000000000007941 */ /* 0x000fea0003800000 */
.L_x_87:
        /* <DEDUP_REMOVED lines=14> */
.L_x_90:
[----:B------:R-:W-:Y:S05]  /*4040*/  BSYNC B0 ;  /* 0x0000000000007941 */ /* 0x000fea0003800000 */
.L_x_89:
        /* <DEDUP_REMOVED lines=14> */
.L_x_92:
[----:B------:R-:W-:Y:S05]  /*4130*/  BSYNC B0 ;  /* 0x0000000000007941 */ /* 0x000fea0003800000 */
.L_x_91:
        /* <DEDUP_REMOVED lines=11> */
.L_x_94:
[----:B------:R-:W-:Y:S05]  /*41f0*/  BSYNC B0 ;  /* 0x0000000000007941 */ /* 0x000fea0003800000 */
.L_x_93:
        /* <DEDUP_REMOVED lines=11> */
.L_x_96:
[----:B------:R-:W-:Y:S05]  /*42b0*/  BSYNC B0 ;  /* 0x0000000000007941 */ /* 0x000fea0003800000 */
.L_x_95:
        /* <DEDUP_REMOVED lines=14> */
.L_x_98:
[----:B------:R-:W-:Y:S05]  /*43a0*/  BSYNC B0 ;  /* 0x0000000000007941 */ /* 0x000fea0003800000 */
.L_x_97:
        /* <DEDUP_REMOVED lines=14> */
.L_x_100:
[----:B------:R-:W-:Y:S05]  /*4490*/  BSYNC B0 ;  /* 0x0000000000007941 */ /* 0x000fea0003800000 */
.L_x_99:
        /* <DEDUP_REMOVED lines=11> */
.L_x_102:
[----:B------:R-:W-:Y:S05]  /*4550*/  BSYNC B0 ;  /* 0x0000000000007941 */ /* 0x000fea0003800000 */
.L_x_101:
        /* <DEDUP_REMOVED lines=11> */
.L_x_104:
[----:B------:R-:W-:Y:S05]  /*4610*/  BSYNC B0 ;  /* 0x0000000000007941 */ /* 0x000fea0003800000 */
.L_x_103:
        /* <DEDUP_REMOVED lines=14> */
.L_x_106:
[----:B------:R-:W-:Y:S05]  /*4700*/  BSYNC B0 ;  /* 0x0000000000007941 */ /* 0x000fea0003800000 */
.L_x_105:
        /* <DEDUP_REMOVED lines=14> */
.L_x_108:
[----:B------:R-:W-:Y:S05]  /*47f0*/  BSYNC B0 ;  /* 0x0000000000007941 */ /* 0x000fea0003800000 */
.L_x_107:
        /* <DEDUP_REMOVED lines=11> */
.L_x_110:
[----:B------:R-:W-:Y:S05]  /*48b0*/  BSYNC B0 ;  /* 0x0000000000007941 */ /* 0x000fea0003800000 */
.L_x_109:
        /* <DEDUP_REMOVED lines=11> */
.L_x_112:
[----:B------:R-:W-:Y:S05]  /*4970*/  BSYNC B0 ;  /* 0x0000000000007941 */ /* 0x000fea0003800000 */
.L_x_111:
        /* <DEDUP_REMOVED lines=14> */
.L_x_114:
[----:B------:R-:W-:Y:S05]  /*4a60*/  BSYNC B0 ;  /* 0x0000000000007941 */ /* 0x000fea0003800000 */
.L_x_113:
        /* <DEDUP_REMOVED lines=14> */
.L_x_116:
[----:B------:R-:W-:Y:S05]  /*4b50*/  BSYNC B0 ;  /* 0x0000000000007941 */ /* 0x000fea0003800000 */
.L_x_115:
        /* <DEDUP_REMOVED lines=11> */
.L_x_118:
[----:B------:R-:W-:Y:S05]  /*4c10*/  BSYNC B0 ;  /* 0x0000000000007941 */ /* 0x000fea0003800000 */
.L_x_117:
        /* <DEDUP_REMOVED lines=11> */
.L_x_120:
[----:B------:R-:W-:Y:S05]  /*4cd0*/  BSYNC B0 ;  /* 0x0000000000007941 */ /* 0x000fea0003800000 */
.L_x_119:
        /* <DEDUP_REMOVED lines=14> */
.L_x_122:
[----:B------:R-:W-:Y:S05]  /*4dc0*/  BSYNC B0 ;  /* 0x0000000000007941 */ /* 0x000fea0003800000 */
.L_x_121:
        /* <DEDUP_REMOVED lines=14> */
.L_x_124:
[----:B------:R-:W-:Y:S05]  /*4eb0*/  BSYNC B0 ;  /* 0x0000000000007941 */ /* 0x000fea0003800000 */
.L_x_123:
        /* <DEDUP_REMOVED lines=11> */
.L_x_126:
[----:B------:R-:W-:Y:S05]  /*4f70*/  BSYNC B0 ;  /* 0x0000000000007941 */ /* 0x000fea0003800000 */
.L_x_125:
        /* <DEDUP_REMOVED lines=11> */
.L_x_128:
[----:B------:R-:W-:Y:S05]  /*5030*/  BSYNC B0 ;  /* 0x0000000000007941 */ /* 0x000fea0003800000 */
.L_x_127:
        /* <DEDUP_REMOVED lines=14> */
.L_x_130:
[----:B------:R-:W-:Y:S05]  /*5120*/  BSYNC B0 ;  /* 0x0000000000007941 */ /* 0x000fea0003800000 */
.L_x_129:
        /* <DEDUP_REMOVED lines=14> */
.L_x_132:
[----:B------:R-:W-:Y:S05]  /*5210*/  BSYNC B0 ;  /* 0x0000000000007941 */ /* 0x000fea0003800000 */
.L_x_131:
        /* <DEDUP_REMOVED lines=11> */
.L_x_134:
[----:B------:R-:W-:Y:S05]  /*52d0*/  BSYNC B0 ;  /* 0x0000000000007941 */ /* 0x000fea0003800000 */
.L_x_133:
        /* <DEDUP_REMOVED lines=11> */
.L_x_136:
[----:B------:R-:W-:Y:S05]  /*5390*/  BSYNC B0 ;  /* 0x0000000000007941 */ /* 0x000fea0003800000 */
.L_x_135:
[----:B-----5:R-:W-:Y:S01]  /*53a0*/  HADD2.F32 R3, -RZ, R4.H0_H0 ;  /* 0x20000004ff037230 */ /* 0x020fe20000004100 */
[----:B------:R-:W-:Y:S01]  /*53b0*/  ISETP.GT.AND P3, PT, R7, 0x70, PT ;  /* 0x000000700700780c */ /* 0x000fe20003f64270 */
[----:B------:R-:W-:Y:S01]  /*53c0*/  @P0 IMAD.MOV.U32 R16, RZ, RZ, R162 ;  /* 0x000000ffff100224 */ /* 0x000fe200078e00a2 */
[----:B------:R-:W-:Y:S01]  /*53d0*/  BSSY B0, `(.L_x_137) ;  /* 0x0000009000007945 */ /* 0x000fe20003800000 */
[----:B------:R-:W-:Y:S02]  /*53e0*/  @P0 IMAD.MOV.U32 R17, RZ, RZ, R163 ;  /* 0x000000ffff110224 */ /* 0x000fe400078e00a3 */
[----:B------:R-:W-:-:S04]  /*53f0*/  FMUL R6, R3, R2 ;  /* 0x0000000203067220 */ /* 0x000fc80000400000 */
[----:B------:R-:W-:-:S05]  /*5400*/  FFMA R6, R143, R0, R6 ;  /* 0x000000008f067223 */ /* 0x000fca0000000006 */
[----:B------:R-:W-:-:S05]  /*5410*/  F2FP.F16.F32.PACK_AB R6, RZ, R6 ;  /* 0x00000006ff06723e */ /* 0x000fca00000000ff */
[----:B------:R0:W-:Y:S01]  /*5420*/  @P0 STG.E.U16 desc[UR12][R16.64+0xd2], R6 ;  /* 0x0000d20610000986 */ /* 0x0001e2000c10150c */
[----:B------:R-:W-:-:S13]  /*5430*/  ISETP.GT.AND P0, PT, R5, RZ, P3 ;  /* 0x000000ff0500720c */ /* 0x000fda0001f04270 */
[----:B0-----:R-:W-:Y:S05]  /*5440*/  @!P0 BRA `(.L_x_138) ;  /* 0x0000000000048947 */ /* 0x001fea0003800000 */
[----:B------:R0:W5:Y:S02]  /*5450*/  LDG.E.LTC128B.U16 R4, desc[UR12][R152.64+0xe0] ;  /* 0x0000e00c98047981 */ /* 0x000164000c1e1520 */
.L_x_138:
[----:B------:R-:W-:Y:S05]  /*5460*/  BSYNC B0 ;  /* 0x0000000000007941 */ /* 0x000fea0003800000 */
.L_x_137:
        /* <DEDUP_REMOVED lines=12> */
.L_x_140:
[----:B------:R-:W-:Y:S05]  /*5530*/  BSYNC B0 ;  /* 0x0000000000007941 */ /* 0x000fea0003800000 */
.L_x_139:
        /* <DEDUP_REMOVED lines=11> */
.L_x_142:
[----:B------:R-:W-:Y:S05]  /*55f0*/  BSYNC B0 ;  /* 0x0000000000007941 */ /* 0x000fea0003800000 */
.L_x_141:
        /* <DEDUP_REMOVED lines=11> */
.L_x_144:
[----:B------:R-:W-:Y:S05]  /*56b0*/  BSYNC B0 ;  /* 0x0000000000007941 */ /* 0x000fea0003800000 */
.L_x_143:
        /* <DEDUP_REMOVED lines=12> */
.L_x_146:
[----:B------:R-:W-:Y:S05]  /*5780*/  BSYNC B0 ;  /* 0x0000000000007941 */ /* 0x000fea0003800000 */
.L_x_145:
[----:B-----5:R-:W-:Y:S01]  /*5790*/  HADD2.F32 R3, -RZ, R4.H0_H0 ;  /* 0x20000004ff037230 */ /* 0x020fe20000004100 */
[----:B------:R-:W-:Y:S04]  /*57a0*/  BSSY B0, `(.L_x_147) ;  /* 0x000000b000007945 */ /* 0x000fe80003800000 */
[----:B------:R-:W-:-:S04]  /*57b0*/  FMUL R3, R3, R2 ;  /* 0x0000000203037220 */ /* 0x000fc80000400000 */
[----:B------:R-:W-:-:S05]  /*57c0*/  FFMA R3, R148, R0, R3 ;  /* 0x0000000094037223 */ /* 0x000fca0000000003 */
[----:B------:R-:W-:-:S05]  /*57d0*/  F2FP.F16.F32.PACK_AB R3, RZ, R3 ;  /* 0x00000003ff03723e */ /* 0x000fca00000000ff */
[----:B------:R0:W-:Y:S01]  /*57e0*/  @P0 STG.E.U16 desc[UR12][R22.64+0xf0], R3 ;  /* 0x0000f00316000986 */ /* 0x0001e2000c10150c */
[----:B------:R-:W-:-:S05]  /*57f0*/  IADD3 R16, P0, R21, R22, RZ ;  /* 0x0000001615107210 */ /* 0x000fca0007f1e0ff */
[----:B------:R-:W-:Y:S01]  /*5800*/  IMAD.X R17, R93, 0x1, R23, P0 ;  /* 0x000000015d117824 */ /* 0x000fe200000e0617 */
[----:B------:R-:W-:-:S04]  /*5810*/  ISETP.GT.AND P0, PT, R7, 0x79, PT ;  /* 0x000000790700780c */ /* 0x000fc80003f04270 */
[----:B------:R-:W-:-:S13]  /*5820*/  ISETP.GT.AND P4, PT, R5, RZ, P0 ;  /* 0x000000ff0500720c */ /* 0x000fda0000784270 */
[----:B0-----:R-:W-:Y:S05]  /*5830*/  @!P4 BRA `(.L_x_148) ;  /* 0x000000000004c947 */ /* 0x001fea0003800000 */
[----:B------:R0:W5:Y:S02]  /*5840*/  LDG.E.LTC128B.U16 R4, desc[UR12][R152.64+0xf2] ;  /* 0x0000f20c98047981 */ /* 0x000164000c1e1520 */
.L_x_148:
[----:B------:R-:W-:Y:S05]  /*5850*/  BSYNC B0 ;  /* 0x0000000000007941 */ /* 0x000fea0003800000 */
.L_x_147:
[----:B-----5:R-:W-:Y:S01]  /*5860*/  HADD2.F32 R3, -RZ, R4.H0_H0 ;  /* 0x20000004ff037230 */ /* 0x020fe20000004100 */
[----:B------:R-:W-:Y:S04]  /*5870*/  BSSY B0, `(.L_x_149) ;  /* 0x0000008000007945 */ /* 0x000fe80003800000 */
[----:B------:R-:W-:-:S04]  /*5880*/  FMUL R6, R3, R2 ;  /* 0x0000000203067220 */ /* 0x000fc80000400000 */
[----:B------:R-:W-:-:S05]  /*5890*/  FFMA R6, R149, R0, R6 ;  /* 0x0000000095067223 */ /* 0x000fca0000000006 */
[----:B------:R-:W-:-:S05]  /*58a0*/  F2FP.F16.F32.PACK_AB R6, RZ, R6 ;  /* 0x00000006ff06723e */ /* 0x000fca00000000ff */
[----:B------:R0:W-:Y:S01]  /*58b0*/  @P4 STG.E.U16 desc[UR12][R22.64+0xf2], R6 ;  /* 0x0000f20616004986 */ /* 0x0001e2000c10150c */
[----:B------:R-:W-:-:S13]  /*58c0*/  ISETP.GT.AND P4, PT, R5, 0x8, P1 ;  /* 0x000000080500780c */ /* 0x000fda0000f84270 */
[----:B0-----:R-:W-:Y:S05]  /*58d0*/  @!P4 BRA `(.L_x_150) ;  /* 0x000000000004c947 */ /* 0x001fea0003800000 */
[----:B------:R0:W5:Y:S02]  /*58e0*/  LDG.E.LTC128B.U16 R4, desc[UR12][R156.64+0xf0] ;  /* 0x0000f00c9c047981 */ /* 0x000164000c1e1520 */
.L_x_150:
[----:B------:R-:W-:Y:S05]  /*58f0*/  BSYNC B0 ;  /* 0x0000000000007941 */ /* 0x000fea0003800000 */
.L_x_149:
        /* <DEDUP_REMOVED lines=11> */
.L_x_152:
[----:B------:R-:W-:Y:S05]  /*59b0*/  BSYNC B0 ;  /* 0x0000000000007941 */ /* 0x000fea0003800000 */
.L_x_151:
[----:B-----5:R-:W-:-:S05]  /*59c0*/  HADD2.F32 R3, -RZ, R4.H0_H0 ;  /* 0x20000004ff037230 */ /* 0x020fca0000004100 */
[----:B------:R-:W-:-:S04]  /*59d0*/  FMUL R6, R3, R2 ;  /* 0x0000000203067220 */ /* 0x000fc80000400000 */
[----:B------:R-:W-:-:S05]  /*59e0*/  FFMA R6, R151, R0, R6 ;  /* 0x0000000097067223 */ /* 0x000fca0000000006 */
[----:B------:R-:W-:-:S05]  /*59f0*/  F2FP.F16.F32.PACK_AB R6, RZ, R6 ;  /* 0x00000006ff06723e */ /* 0x000fca00000000ff */
[----:B------:R0:W-:Y:S01]  /*5a00*/  @P4 STG.E.U16 desc[UR12][R162.64+0xf2], R6 ;  /* 0x0000f206a2004986 */ /* 0x0001e2000c10150c */
[----:B------:R-:W-:-:S13]  /*5a10*/  ISETP.GT.AND P4, PT, R5, 0x40, P5 ;  /* 0x000000400500780c */ /* 0x000fda0002f84270 */
[----:B------:R-:W2:Y:S01]  /*5a20*/  @P4 LDG.E.LTC128B.U16 R4, desc[UR12][R18.64] ;  /* 0x0000000c12044981 */ /* 0x000ea2000c1e1520 */
[----:B------:R-:W-:Y:S01]  /*5a30*/  BSSY B0, `(.L_x_153) ;  /* 0x000000a000007945 */ /* 0x000fe20003800000 */
[----:B--2---:R-:W-:-:S05]  /*5a40*/  HADD2.F32 R3, -RZ, R4.H0_H0 ;  /* 0x20000004ff037230 */ /* 0x004fca0000004100 */
[----:B------:R-:W-:-:S04]  /*5a50*/  FMUL R3, R3, R2 ;  /* 0x0000000203037220 */ /* 0x000fc80000400000 */
[----:B------:R-:W-:-:S05]  /*5a60*/  FFMA R3, R24, R0, R3 ;  /* 0x0000000018037223 */ /* 0x000fca0000000003 */
[----:B------:R-:W-:-:S05]  /*5a70*/  F2FP.F16.F32.PACK_AB R3, RZ, R3 ;  /* 0x00000003ff03723e */ /* 0x000fca00000000ff */
[----:B------:R0:W-:Y:S01]  /*5a80*/  @P4 STG.E.U16 desc[UR12][R16.64], R3 ;  /* 0x0000000310004986 */ /* 0x0001e2000c10150c */
[----:B------:R-:W-:-:S04]  /*5a90*/  LOP3.LUT P4, RZ, R88, 0x2, RZ, 0xc0, !PT ;  /* 0x0000000258ff7812 */ /* 0x000fc8000788c0ff */
[----:B------:R-:W-:-:S13]  /*5aa0*/  ISETP.GT.AND P4, PT, R5, 0x40, P4 ;  /* 0x000000400500780c */ /* 0x000fda0002784270 */
[----:B0-----:R-:W-:Y:S05]  /*5ab0*/  @!P4 BRA `(.L_x_154) ;  /* 0x000000000004c947 */ /* 0x001fea0003800000 */
[----:B------:R0:W5:Y:S02]  /*5ac0*/  LDG.E.LTC128B.U16 R4, desc[UR12][R12.64+0x2] ;  /* 0x0000020c0c047981 */ /* 0x000164000c1e1520 */
.L_x_154:
[----:B------:R-:W-:Y:S05]  /*5ad0*/  BSYNC B0 ;  /* 0x0000000000007941 */ /* 0x000fea0003800000 */
.L_x_153:
[----:B-----5:R-:W-:Y:S01]  /*5ae0*/  HADD2.F32 R3, -RZ, R4.H0_H0 ;  /* 0x20000004ff037230 */ /* 0x020fe20000004100 */
[----:B------:R-:W-:Y:S01]  /*5af0*/  ISETP.GT.AND P5, PT, R5, 0x48, P5 ;  /* 0x000000480500780c */ /* 0x000fe20002fa4270 */
[----:B------:R-:W-:Y:S03]  /*5b00*/  BSSY B0, `(.L_x_155) ;  /* 0x000000a000007945 */ /* 0x000fe60003800000 */
[----:B------:R-:W-:-:S04]  /*5b10*/  FMUL R6, R3, R2 ;  /* 0x0000000203067220 */ /* 0x000fc80000400000 */
[----:B------:R-:W-:-:S05]  /*5b20*/  FFMA R6, R25, R0, R6 ;  /* 0x0000000019067223 */ /* 0x000fca0000000006 */
[----:B------:R-:W-:-:S04]  /*5b30*/  F2FP.F16.F32.PACK_AB R6, RZ, R6 ;  /* 0x00000006ff06723e */ /* 0x000fc800000000ff */
[----:B------:R-:W-:-:S05]  /*5b40*/  PRMT R3, R6, 0x7610, R3 ;  /* 0x0000761006037816 */ /* 0x000fca0000000003 */
[----:B------:R2:W-:Y:S01]  /*5b50*/  @P4 STG.E.U16 desc[UR12][R16.64+0x2], R3 ;  /* 0x0000020310004986 */ /* 0x0005e2000c10150c */
[----:B------:R-:W-:-:S05]  /*5b60*/  IADD3 R6, P4, R16, R89, RZ ;  /* 0x0000005910067210 */ /* 0x000fca0007f9e0ff */
[----:B------:R-:W-:Y:S01]  /*5b70*/  IMAD.X R7, R17, 0x1, R159, P4 ;  /* 0x0000000111077824 */ /* 0x000fe200020e069f */
[----:B------:R-:W-:Y:S07]  /*5b80*/  @!P5 BRA `(.L_x_156) ;  /* 0x000000000004d947 */ /* 0x000fee0003800000 */
[----:B------:R0:W5:Y:S02]  /*5b90*/  LDG.E.LTC128B.U16 R4, desc[UR12][R14.64] ;  /* 0x0000000c0e047981 */ /* 0x000164000c1e1520 */
.L_x_156:
[----:B------:R-:W-:Y:S05]  /*5ba0*/  BSYNC B0 ;  /* 0x0000000000007941 */ /* 0x000fea0003800000 */
.L_x_155:
[----:B--2--5:R-:W-:Y:S01]  /*5bb0*/  HADD2.F32 R3, -RZ, R4.H0_H0 ;  /* 0x20000004ff037230 */ /* 0x024fe20000004100 */
[----:B0-----:R-:W-:Y:S01]  /*5bc0*/  IADD3 R14, P4, R89, R16, RZ ;  /* 0x00000010590e7210 */ /* 0x001fe20007f9e0ff */
[----:B------:R-:W-:Y:S03]  /*5bd0*/  BSSY B0, `(.L_x_157) ;  /* 0x000000a000007945 */ /* 0x000fe60003800000 */
[----:B------:R-:W-:Y:S01]  /*5be0*/  FMUL R3, R3, R2 ;  /* 0x0000000203037220 */ /* 0x000fe20000400000 */
[----:B------:R-:W-:-:S03]  /*5bf0*/  IMAD.X R15, R159, 0x1, R17, P4 ;  /* 0x000000019f0f7824 */ /* 0x000fc600020e0611 */
[----:B------:R-:W-:-:S05]  /*5c00*/  FFMA R3, R26, R0, R3 ;  /* 0x000000001a037223 */ /* 0x000fca0000000003 */
[----:B------:R-:W-:-:S05]  /*5c10*/  F2FP.F16.F32.PACK_AB R3, RZ, R3 ;  /* 0x00000003ff03723e */ /* 0x000fca00000000ff */
[----:B------:R0:W-:Y:S01]  /*5c20*/  @P5 STG.E.U16 desc[UR12][R6.64], R3 ;  /* 0x0000000306005986 */ /* 0x0001e2000c10150c */
[----:B------:R-:W-:-:S04]  /*5c30*/  LOP3.LUT P5, RZ, R88, 0x2, RZ, 0xc0, !PT ;  /* 0x0000000258ff7812 */ /* 0x000fc800078ac0ff */
[----:B------:R-:W-:-:S13]  /*5c40*/  ISETP.GT.AND P4, PT, R5, 0x48, P5 ;  /* 0x000000480500780c */ /* 0x000fda0002f84270 */
[----:B0-----:R-:W-:Y:S05]  /*5c50*/  @!P4 BRA `(.L_x_158) ;  /* 0x000000000004c947 */ /* 0x001fea0003800000 */
[----:B------:R0:W5:Y:S02]  /*5c60*/  LDG.E.LTC128B.U16 R4, desc[UR12][R10.64+0x2] ;  /* 0x0000020c0a047981 */ /* 0x000164000c1e1520 */
.L_x_158:
[----:B------:R-:W-:Y:S05]  /*5c70*/  BSYNC B0 ;  /* 0x0000000000007941 */ /* 0x000fea0003800000 */
.L_x_157:
[----:B-----5:R-:W-:Y:S01]  /*5c80*/  HADD2.F32 R3, -RZ, R4.H0_H0 ;  /* 0x20000004ff037230 */ /* 0x020fe20000004100 */
[----:B------:R-:W-:Y:S01]  /*5c90*/  LOP3.LUT P5, RZ, R88, 0x4, RZ, 0xc0, !PT ;  /* 0x0000000458ff7812 */ /* 0x000fe200078ac0ff */
[----:B------:R-:W-:Y:S03]  /*5ca0*/  BSSY B0, `(.L_x_159) ;  /* 0x0000008000007945 */ /* 0x000fe60003800000 */
[----:B------:R-:W-:-:S04]  /*5cb0*/  FMUL R18, R3, R2 ;  /* 0x0000000203127220 */ /* 0x000fc80000400000 */
[----:B------:R-:W-:-:S05]  /*5cc0*/  FFMA R18, R27, R0, R18 ;  /* 0x000000001b127223 */ /* 0x000fca0000000012 */
[----:B------:R-:W-:-:S05]  /*5cd0*/  F2FP.F16.F32.PACK_AB R18, RZ, R18 ;  /* 0x00000012ff12723e */ /* 0x000fca00000000ff */
[----:B------:R2:W-:Y:S01]  /*5ce0*/  @P4 STG.E.U16 desc[UR12][R6.64+0x2], R18 ;  /* 0x0000021206004986 */ /* 0x0005e2000c10150c */
[----:B------:R-:W-:-:S13]  /*5cf0*/  ISETP.GT.AND P4, PT, R5, 0x40, P5 ;  /* 0x000000400500780c */ /* 0x000fda0002f84270 */
[----:B--2---:R-:W-:Y:S05]  /*5d00*/  @!P4 BRA `(.L_x_160) ;  /* 0x000000000004c947 */ /* 0x004fea0003800000 */
[----:B------:R2:W5:Y:S02]  /*5d10*/  LDG.E.LTC128B.U16 R4, desc[UR12][R12.64+0x10] ;  /* 0x0000100c0c047981 */ /* 0x000564000c1e1520 */
.L_x_160:
[----:B------:R-:W-:Y:S05]  /*5d20*/  BSYNC B0 ;  /* 0x0000000000007941 */ /* 0x000fea0003800000 */
.L_x_159:
        /* <DEDUP_REMOVED lines=8> */
[----:B0-----:R-:W-:Y:S05]  /*5db0*/  @!P4 BRA `(.L_x_162) ;  /* 0x000000000004c947 */ /* 0x001fea0003800000 */
[----:B------:R0:W5:Y:S02]  /*5dc0*/  LDG.E.LTC128B.U16 R4, desc[UR12][R12.64+0x12] ;  /* 0x0000120c0c047981 */ /* 0x000164000c1e1520 */
.L_x_162:
[----:B------:R-:W-:Y:S05]  /*5dd0*/  BSYNC B0 ;  /* 0x0000000000007941 */ /* 0x000fea0003800000 */
.L_x_161:
[----:B-----5:R-:W-:Y:S01]  /*5de0*/  HADD2.F32 R3, -RZ, R4.H0_H0 ;  /* 0x20000004ff037230 */ /* 0x020fe20000004100 */
[----:B------:R-:W-:Y:S04]  /*5df0*/  BSSY B0, `(.L_x_163) ;  /* 0x0000009000007945 */ /* 0x000fe80003800000 */
        /* <DEDUP_REMOVED lines=8> */
.L_x_164:
[----:B------:R-:W-:Y:S05]  /*5e80*/  BSYNC B0 ;  /* 0x0000000000007941 */ /* 0x000fea0003800000 */
.L_x_163:
        /* <DEDUP_REMOVED lines=9> */
.L_x_166:
[----:B------:R-:W-:Y:S05]  /*5f20*/  BSYNC B0 ;  /* 0x0000000000007941 */ /* 0x000fea0003800000 */
.L_x_165:
        /* <DEDUP_REMOVED lines=10> */
.L_x_168:
[----:B------:R-:W-:Y:S05]  /*5fd0*/  BSYNC B0 ;  /* 0x0000000000007941 */ /* 0x000fea0003800000 */
.L_x_167:
        /* <DEDUP_REMOVED lines=10> */
.L_x_170:
[----:B------:R-:W-:Y:S05]  /*6080*/  BSYNC B0 ;  /* 0x0000000000007941 */ /* 0x000fea0003800000 */
.L_x_169:
        /* <DEDUP_REMOVED lines=10> */
.L_x_172:
[----:B------:R-:W-:Y:S05]  /*6130*/  BSYNC B0 ;  /* 0x0000000000007941 */ /* 0x000fea0003800000 */
.L_x_171:
        /* <DEDUP_REMOVED lines=11> */
.L_x_174:
[----:B------:R-:W-:Y:S05]  /*61f0*/  BSYNC B0 ;  /* 0x0000000000007941 */ /* 0x000fea0003800000 */
.L_x_173:
[----:B-----5:R-:W-:Y:S01]  /*6200*/  HADD2.F32 R3, -RZ, R4.H0_H0 ;  /* 0x20000004ff037230 */ /* 0x020fe20000004100 */
[----:B------:R-:W-:Y:S01]  /*6210*/  LOP3.LUT P5, RZ, R88, 0x4000000, RZ, 0xc0, !PT ;  /* 0x0400000058ff7812 */ /* 0x000fe200078ac0ff */
[----:B------:R-:W-:Y:S01]  /*6220*/  @P4 IMAD.MOV.U32 R7, RZ, RZ, R9 ;  /* 0x000000ffff074224 */ /* 0x000fe200078e0009 */
[----:B------:R-:W-:Y:S02]  /*6230*/  BSSY B0, `(.L_x_175) ;  /* 0x000000a000007945 */ /* 0x000fe40003800000 */
        /* <DEDUP_REMOVED lines=9> */
.L_x_176:
[----:B------:R-:W-:Y:S05]  /*62d0*/  BSYNC B0 ;  /* 0x0000000000007941 */ /* 0x000fea0003800000 */
.L_x_175:
        /* <DEDUP_REMOVED lines=10> */
.L_x_178:
[----:B------:R-:W-:Y:S05]  /*6380*/  BSYNC B0 ;  /* 0x0000000000007941 */ /* 0x000fea0003800000 */
.L_x_177:
        /* <DEDUP_REMOVED lines=10> */
.L_x_180:
[----:B------:R-:W-:Y:S05]  /*6430*/  BSYNC B0 ;  /* 0x0000000000007941 */ /* 0x000fea0003800000 */
.L_x_179:
        /* <DEDUP_REMOVED lines=11> */
.L_x_182:
[----:B------:R-:W-:Y:S05]  /*64f0*/  BSYNC B0 ;  /* 0x0000000000007941 */ /* 0x000fea0003800000 */
.L_x_181:
        /* <DEDUP_REMOVED lines=13> */
.L_x_184:
[----:B------:R-:W-:Y:S05]  /*65d0*/  BSYNC B0 ;  /* 0x0000000000007941 */ /* 0x000fea0003800000 */
.L_x_183:
        /* <DEDUP_REMOVED lines=10> */
.L_x_186:
[----:B------:R-:W-:Y:S05]  /*6680*/  BSYNC B0 ;  /* 0x0000000000007941 */ /* 0x000fea0003800000 */
.L_x_185:
        /* <DEDUP_REMOVED lines=10> */
.L_x_188:
[----:B------:R-:W-:Y:S05]  /*6730*/  BSYNC B0 ;  /* 0x0000000000007941 */ /* 0x000fea0003800000 */
.L_x_187:
        /* <DEDUP_REMOVED lines=11> */
.L_x_190:
[----:B------:R-:W-:Y:S05]  /*67f0*/  BSYNC B0 ;  /* 0x0000000000007941 */ /* 0x000fea0003800000 */
.L_x_189:
        /* <DEDUP_REMOVED lines=13> */
.L_x_192:
[----:B------:R-:W-:Y:S05]  /*68d0*/  BSYNC B0 ;  /* 0x0000000000007941 */ /* 0x000fea0003800000 */
.L_x_191:
        /* <DEDUP_REMOVED lines=10> */
.L_x_194:
[----:B------:R-:W-:Y:S05]  /*6980*/  BSYNC B0 ;  /* 0x0000000000007941 */ /* 0x000fea0003800000 */
.L_x_193:
        /* <DEDUP_REMOVED lines=10> */
.L_x_196:
[----:B------:R-:W-:Y:S05]  /*6a30*/  BSYNC B0 ;  /* 0x0000000000007941 */ /* 0x000fea0003800000 */
.L_x_195:
        /* <DEDUP_REMOVED lines=11> */
.L_x_198:
[----:B------:R-:W-:Y:S05]  /*6af0*/  BSYNC B0 ;  /* 0x0000000000007941 */ /* 0x000fea0003800000 */
.L_x_197:
        /* <DEDUP_REMOVED lines=13> */
.L_x_200:
[----:B------:R-:W-:Y:S05]  /*6bd0*/  BSYNC B0 ;  /* 0x0000000000007941 */ /* 0x000fea0003800000 */
.L_x_199:
        /* <DEDUP_REMOVED lines=10> */
.L_x_202:
[----:B------:R-:W-:Y:S05]  /*6c80*/  BSYNC B0 ;  /* 0x0000000000007941 */ /* 0x000fea0003800000 */
.L_x_201:
        /* <DEDUP_REMOVED lines=10> */
.L_x_204:
[----:B------:R-:W-:Y:S05]  /*6d30*/  BSYNC B0 ;  /* 0x0000000000007941 */ /* 0x000fea0003800000 */
.L_x_203:
        /* <DEDUP_REMOVED lines=11> */
.L_x_206:
[----:B------:R-:W-:Y:S05]  /*6df0*/  BSYNC B0 ;  /* 0x0000000000007941 */ /* 0x000fea0003800000 */
.L_x_205:
        /* <DEDUP_REMOVED lines=13> */
.L_x_208:
[----:B------:R-:W-:Y:S05]  /*6ed0*/  BSYNC B0 ;  /* 0x0000000000007941 */ /* 0x000fea0003800000 */
.L_x_207:
        /* <DEDUP_REMOVED lines=10> */
.L_x_210:
[----:B------:R-:W-:Y:S05]  /*6f80*/  BSYNC B0 ;  /* 0x0000000000007941 */ /* 0x000fea0003800000 */
.L_x_209:
        /* <DEDUP_REMOVED lines=10> */
.L_x_212:
[----:B------:R-:W-:Y:S05]  /*7030*/  BSYNC B0 ;  /* 0x0000000000007941 */ /* 0x000fea0003800000 */
.L_x_211:
        /* <DEDUP_REMOVED lines=11> */
.L_x_214:
[----:B------:R-:W-:Y:S05]  /*70f0*/  BSYNC B0 ;  /* 0x0000000000007941 */ /* 0x000fea0003800000 */
.L_x_213:
        /* <DEDUP_REMOVED lines=13> */
.L_x_216:
[----:B------:R-:W-:Y:S05]  /*71d0*/  BSYNC B0 ;  /* 0x0000000000007941 */ /* 0x000fea0003800000 */
.L_x_215:
        /* <DEDUP_REMOVED lines=10> */
.L_x_218:
[----:B------:R-:W-:Y:S05]  /*7280*/  BSYNC B0 ;  /* 0x0000000000007941 */ /* 0x000fea0003800000 */
.L_x_217:
        /* <DEDUP_REMOVED lines=10> */
.L_x_220:
[----:B------:R-:W-:Y:S05]  /*7330*/  BSYNC B0 ;  /* 0x0000000000007941 */ /* 0x000fea0003800000 */
.L_x_219:
        /* <DEDUP_REMOVED lines=11> */
.L_x_222:
[----:B------:R-:W-:Y:S05]  /*73f0*/  BSYNC B0 ;  /* 0x0000000000007941 */ /* 0x000fea0003800000 */
.L_x_221:
        /* <DEDUP_REMOVED lines=13> */
.L_x_224:
[----:B------:R-:W-:Y:S05]  /*74d0*/  BSYNC B0 ;  /* 0x0000000000007941 */ /* 0x000fea0003800000 */
.L_x_223:
        /* <DEDUP_REMOVED lines=10> */
.L_x_226:
[----:B------:R-:W-:Y:S05]  /*7580*/  BSYNC B0 ;  /* 0x0000000000007941 */ /* 0x000fea0003800000 */
.L_x_225:
        /* <DEDUP_REMOVED lines=10> */
.L_x_228:
[----:B------:R-:W-:Y:S05]  /*7630*/  BSYNC B0 ;  /* 0x0000000000007941 */ /* 0x000fea0003800000 */
.L_x_227:
        /* <DEDUP_REMOVED lines=11> */
.L_x_230:
[----:B------:R-:W-:Y:S05]  /*76f0*/  BSYNC B0 ;  /* 0x0000000000007941 */ /* 0x000fea0003800000 */
.L_x_229:
        /* <DEDUP_REMOVED lines=13> */
.L_x_232:
[----:B------:R-:W-:Y:S05]  /*77d0*/  BSYNC B0 ;  /* 0x0000000000007941 */ /* 0x000fea0003800000 */
.L_x_231:
        /* <DEDUP_REMOVED lines=10> */
.L_x_234:
[----:B------:R-:W-:Y:S05]  /*7880*/  BSYNC B0 ;  /* 0x0000000000007941 */ /* 0x000fea0003800000 */
.L_x_233:
        /* <DEDUP_REMOVED lines=10> */
.L_x_236:
[----:B------:R-:W-:Y:S05]  /*7930*/  BSYNC B0 ;  /* 0x0000000000007941 */ /* 0x000fea0003800000 */
.L_x_235:
        /* <DEDUP_REMOVED lines=11> */
.L_x_238:
[----:B------:R-:W-:Y:S05]  /*79f0*/  BSYNC B0 ;  /* 0x0000000000007941 */ /* 0x000fea0003800000 */
.L_x_237:
        /* <DEDUP_REMOVED lines=13> */
.L_x_240:
[----:B------:R-:W-:Y:S05]  /*7ad0*/  BSYNC B0 ;  /* 0x0000000000007941 */ /* 0x000fea0003800000 */
.L_x_239:
        /* <DEDUP_REMOVED lines=10> */
.L_x_242:
[----:B------:R-:W-:Y:S05]  /*7b80*/  BSYNC B0 ;  /* 0x0000000000007941 */ /* 0x000fea0003800000 */
.L_x_241:
        /* <DEDUP_REMOVED lines=10> */
.L_x_244:
[----:B------:R-:W-:Y:S05]  /*7c30*/  BSYNC B0 ;  /* 0x0000000000007941 */ /* 0x000fea0003800000 */
.L_x_243:
        /* <DEDUP_REMOVED lines=11> */
.L_x_246:
[----:B------:R-:W-:Y:S05]  /*7cf0*/  BSYNC B0 ;  /* 0x0000000000007941 */ /* 0x000fea0003800000 */
.L_x_245:
        /* <DEDUP_REMOVED lines=13> */
.L_x_248:
[----:B------:R-:W-:Y:S05]  /*7dd0*/  BSYNC B0 ;  /* 0x0000000000007941 */ /* 0x000fea0003800000 */
.L_x_247:
        /* <DEDUP_REMOVED lines=10> */
.L_x_250:
[----:B------:R-:W-:Y:S05]  /*7e80*/  BSYNC B0 ;  /* 0x0000000000007941 */ /* 0x000fea0003800000 */
.L_x_249:
        /* <DEDUP_REMOVED lines=10> */
.L_x_252:
[----:B------:R-:W-:Y:S05]  /*7f30*/  BSYNC B0 ;  /* 0x0000000000007941 */ /* 0x000fea0003800000 */
.L_x_251:
        /* <DEDUP_REMOVED lines=11> */
.L_x_254:
[----:B------:R-:W-:Y:S05]  /*7ff0*/  BSYNC B0 ;  /* 0x0000000000007941 */ /* 0x000fea0003800000 */
.L_x_253:
        /* <DEDUP_REMOVED lines=13> */
.L_x_256:
[----:B------:R-:W-:Y:S05]  /*80d0*/  BSYNC B0 ;  /* 0x0000000000007941 */ /* 0x000fea0003800000 */
.L_x_255:
        /* <DEDUP_REMOVED lines=9> */
.L_x_258:
[----:B------:R-:W-:Y:S05]  /*8170*/  BSYNC B0 ;  /* 0x0000000000007941 */ /* 0x000fea0003800000 */
.L_x_257:
[----:B-----5:R-:W-:Y:S01]  /*8180*/  HADD2.F32 R3, -RZ, R4.H0_H0 ;  /* 0x20000004ff037230 */ /* 0x020fe20000004100 */
[----:B------:R-:W-:Y:S01]  /*8190*/  ISETP.GT.AND P5, PT, R5, 0x48, P5 ;  /* 0x000000480500780c */ /* 0x000fe20002fa4270 */
[----:B------:R-:W-:Y:S03]  /*81a0*/  BSSY B0, `(.L_x_259) ;  /* 0x0000007000007945 */ /* 0x000fe60003800000 */
[----:B------:R-:W-:-:S04]  /*81b0*/  FMUL R6, R3, R2 ;  /* 0x0000000203067220 */ /* 0x000fc80000400000 */
[----:B------:R-:W-:-:S05]  /*81c0*/  FFMA R6, R77, R0, R6 ;  /* 0x000000004d067223 */ /* 0x000fca0000000006 */
[----:B------:R-:W-:-:S05]  /*81d0*/  F2FP.F16.F32.PACK_AB R6, RZ, R6 ;  /* 0x00000006ff06723e */ /* 0x000fca00000000ff */
[----:B------:R0:W-:Y:S01]  /*81e0*/  @P4 STG.E.U16 desc[UR12][R16.64+0xd2], R6 ;  /* 0x0000d20610004986 */ /* 0x0001e2000c10150c */
[----:B------:R-:W-:Y:S05]  /*81f0*/  @!P5 BRA `(.L_x_260) ;  /* 0x000000000004d947 */ /* 0x000fea0003800000 */
[----:B------:R0:W5:Y:S02]  /*8200*/  LDG.E.LTC128B.U16 R4, desc[UR12][R10.64+0xd0] ;  /* 0x0000d00c0a047981 */ /* 0x000164000c1e1520 */
.L_x_260:
[----:B------:R-:W-:Y:S05]  /*8210*/  BSYNC B0 ;  /* 0x0000000000007941 */ /* 0x000fea0003800000 */
.L_x_259:
[----:B-----5:R-:W-:Y:S01]  /*8220*/  HADD2.F32 R3, -RZ, R4.H0_H0 ;  /* 0x20000004ff037230 */ /* 0x020fe20000004100 */
[----:B------:R-:W-:Y:S01]  /*8230*/  ISETP.GT.AND P4, PT, R5, 0x48, P6 ;  /* 0x000000480500780c */ /* 0x000fe20003784270 */
[----:B0-----:R-:W-:Y:S01]  /*8240*/  @P5 IMAD.MOV.U32 R6, RZ, RZ, R8 ;  /* 0x000000ffff065224 */ /* 0x001fe200078e0008 */
[----:B------:R-:W-:Y:S01]  /*8250*/  BSSY B0, `(.L_x_261) ;  /* 0x0000008000007945 */ /* 0x000fe20003800000 */
[----:B------:R-:W-:Y:S02]  /*8260*/  @P5 IMAD.MOV.U32 R7, RZ, RZ, R9 ;  /* 0x000000ffff075224 */ /* 0x000fe400078e0009 */
[----:B------:R-:W-:-:S04]  /*8270*/  FMUL R3, R3, R2 ;  /* 0x0000000203037220 */ /* 0x000fc80000400000 */
[----:B------:R-:W-:-:S05]  /*8280*/  FFMA R3, R78, R0, R3 ;  /* 0x000000004e037223 */ /* 0x000fca0000000003 */
[----:B------:R-:W-:-:S05]  /*8290*/  F2FP.F16.F32.PACK_AB R3, RZ, R3 ;  /* 0x00000003ff03723e */ /* 0x000fca00000000ff */
[----:B------:R0:W-:Y:S01]  /*82a0*/  @P5 STG.E.U16 desc[UR12][R6.64+0xd0], R3 ;  /* 0x0000d00306005986 */ /* 0x0001e2000c10150c */
[----:B------:R-:W-:Y:S05]  /*82b0*/  @!P4 BRA `(.L_x_262) ;  /* 0x000000000004c947 */ /* 0x000fea0003800000 */
[----:B------:R0:W5:Y:S02]  /*82c0*/  LDG.E.LTC128B.U16 R4, desc[UR12][R10.64+0xd2] ;  /* 0x0000d20c0a047981 */ /* 0x000164000c1e1520 */
.L_x_262:
[----:B------:R-:W-:Y:S05]  /*82d0*/  BSYNC B0 ;  /* 0x0000000000007941 */ /* 0x000fea0003800000 */
.L_x_261:
[----:B0----5:R-:W-:Y:S01]  /*82e0*/  HADD2.F32 R3, -RZ, R4.H0_H0 ;  /* 0x20000004ff037230 */ /* 0x021fe20000004100 */
[----:B------:R-:W-:Y:S01]  /*82f0*/  ISETP.GT.AND P5, PT, R5, 0x40, P3 ;  /* 0x000000400500780c */ /* 0x000fe20001fa4270 */
        /* <DEDUP_REMOVED lines=8> */
[----:B------:R-:W-:Y:S05]  /*8380*/  @!P5 BRA `(.L_x_264) ;  /* 0x000000000004d947 */ /* 0x000fea0003800000 */
[----:B------:R0:W5:Y:S02]  /*8390*/  LDG.E.LTC128B.U16 R4, desc[UR12][R12.64+0xe0] ;  /* 0x0000e00c0c047981 */ /* 0x000164000c1e1520 */
.L_x_264:
[----:B------:R-:W-:Y:S05]  /*83a0*/  BSYNC B0 ;  /* 0x0000000000007941 */ /* 0x000fea0003800000 */
.L_x_263:
[----:B0----5:R-:W-:Y:S01]  /*83b0*/  HADD2.F32 R3, -RZ, R4.H0_H0 ;  /* 0x20000004ff037230 */ /* 0x021fe20000004100 */
        /* <DEDUP_REMOVED lines=8> */
.L_x_266:
[----:B------:R-:W-:Y:S05]  /*8440*/  BSYNC B0 ;  /* 0x0000000000007941 */ /* 0x000fea0003800000 */
.L_x_265:
        /* <DEDUP_REMOVED lines=9> */
.L_x_268:
[----:B------:R-:W-:Y:S05]  /*84e0*/  BSYNC B0 ;  /* 0x0000000000007941 */ /* 0x000fea0003800000 */
.L_x_267:
        /* <DEDUP_REMOVED lines=11> */
.L_x_270:
[----:B------:R-:W-:Y:S05]  /*85a0*/  BSYNC B0 ;  /* 0x0000000000007941 */ /* 0x000fea0003800000 */
.L_x_269:
        /* <DEDUP_REMOVED lines=12> */
.L_x_272:
[----:B------:R-:W-:Y:S05]  /*8670*/  BSYNC B0 ;  /* 0x0000000000007941 */ /* 0x000fea0003800000 */
.L_x_271:
        /* <DEDUP_REMOVED lines=9> */
.L_x_274:
[----:B------:R-:W-:Y:S05]  /*8710*/  BSYNC B0 ;  /* 0x0000000000007941 */ /* 0x000fea0003800000 */
.L_x_273:
[----:B0----5:R-:W-:Y:S01]  /*8720*/  HADD2.F32 R3, -RZ, R4.H0_H0 ;  /* 0x20000004ff037230 */ /* 0x021fe20000004100 */
[----:B------:R-:W-:Y:S01]  /*8730*/  ISETP.GT.AND P1, PT, R5, 0x48, P1 ;  /* 0x000000480500780c */ /* 0x000fe20000f24270 */
[----:B------:R-:W-:Y:S03]  /*8740*/  BSSY B0, `(.L_x_275) ;  /* 0x0000008000007945 */ /* 0x000fe60003800000 */
[----:B------:R-:W-:Y:S01]  /*8750*/  FMUL R6, R3, R2 ;  /* 0x0000000203067220 */ /* 0x000fe20000400000 */
[----:B------:R-:W-:-:S03]  /*8760*/  PRMT R3, R4, 0x7610, R3 ;  /* 0x0000761004037816 */ /* 0x000fc60000000003 */
[----:B------:R-:W-:-:S05]  /*8770*/  FFMA R6, R85, R0, R6 ;  /* 0x0000000055067223 */ /* 0x000fca0000000006 */
[----:B------:R-:W-:-:S05]  /*8780*/  F2FP.F16.F32.PACK_AB R6, RZ, R6 ;  /* 0x00000006ff06723e */ /* 0x000fca00000000ff */
[----:B------:R0:W-:Y:S01]  /*8790*/  @P2 STG.E.U16 desc[UR12][R16.64+0xf2], R6 ;  /* 0x0000f20610002986 */ /* 0x0001e2000c10150c */
[----:B------:R-:W-:Y:S05]  /*87a0*/  @!P1 BRA `(.L_x_276) ;  /* 0x0000000000049947 */ /* 0x000fea0003800000 */
[----:B------:R0:W5:Y:S02]  /*87b0*/  LDG.E.LTC128B.U16 R3, desc[UR12][R10.64+0xf0] ;  /* 0x0000f00c0a037981 */ /* 0x000164000c1e1520 */
.L_x_276:
[----:B------:R-:W-:Y:S05]  /*87c0*/  BSYNC B0 ;  /* 0x0000000000007941 */ /* 0x000fea0003800000 */
.L_x_275:
[----:B-----5:R-:W-:Y:S01]  /*87d0*/  HADD2.F32 R7, -RZ, R3.H0_H0 ;  /* 0x20000003ff077230 */ /* 0x020fe20000004100 */
[----:B------:R-:W-:Y:S01]  /*87e0*/  ISETP.GT.AND P0, PT, R5, 0x48, P0 ;  /* 0x000000480500780c */ /* 0x000fe20000704270 */
[----:B------:R-:W-:Y:S01]  /*87f0*/  @P1 IMAD.MOV.U32 R4, RZ, RZ, R8 ;  /* 0x000000ffff041224 */ /* 0x000fe200078e0008 */
        /* <DEDUP_REMOVED lines=8> */
.L_x_278:
[----:B------:R-:W-:Y:S05]  /*8880*/  BSYNC B0 ;  /* 0x0000000000007941 */ /* 0x000fea0003800000 */
.L_x_277:
[----:B-----5:R-:W-:-:S05]  /*8890*/  HADD2.F32 R3, -RZ, R3.H0_H0 ;  /* 0x20000003ff037230 */ /* 0x020fca0000004100 */
[----:B------:R-:W-:-:S04]  /*88a0*/  FMUL R2, R3, R2 ;  /* 0x0000000203027220 */ /* 0x000fc80000400000 */
[----:B------:R-:W-:Y:S01]  /*88b0*/  FFMA R2, R87, R0, R2 ;  /* 0x0000000057027223 */ /* 0x000fe20000000002 */
[----:B------:R-:W-:Y:S06]  /*88c0*/  @!P0 EXIT ;  /* 0x000000000000894d */ /* 0x000fec0003800000 */
[----:B------:R-:W-:-:S05]  /*88d0*/  F2FP.F16.F32.PACK_AB R2, RZ, R2 ;  /* 0x00000002ff02723e */ /* 0x000fca00000000ff */
[----:B------:R-:W-:Y:S01]  /*88e0*/  STG.E.U16 desc[UR12][R8.64+0xf2], R2 ;  /* 0x0000f20208007986 */ /* 0x000fe2000c10150c */
[----:B------:R-:W-:Y:S05]  /*88f0*/  EXIT ;  /* 0x000000000000794d */ /* 0x000fea0003800000 */
.L_x_28:
[----:B------:R-:W-:Y:S01]  /*8900*/  ULDC.64 UR4, c[0x0][0x5c8] ;  /* 0x0001720000047ab9 */ /* 0x000fe20000000a00 */
[-C--:B------:R-:W-:Y:S01]  /*8910*/  FMUL R88, R88, R0.reuse ;  /* 0x0000000058587220 */ /* 0x080fe20000400000 */
[C---:B------:R-:W-:Y:S01]  /*8920*/  LEA R2, P1, R154.reuse, UR4, 0x1 ;  /* 0x000000049a027c11 */ /* 0x040fe2000f8208ff */
[-C--:B------:R-:W-:Y:S01]  /*8930*/  FMUL R89, R89, R0.reuse ;  /* 0x0000000059597220 */ /* 0x080fe20000400000 */
[C---:B------:R-:W-:Y:S01]  /*8940*/  SHF.L.U64.HI R11, R159.reuse, 0x1, R160 ;  /* 0x000000019f0b7819 */ /* 0x040fe200000102a0 */
[----:B------:R-:W-:Y:S01]  /*8950*/  IMAD.SHL.U32 R159, R159, 0x2, RZ ;  /* 0x000000029f9f7824 */ /* 0x000fe200078e00ff */
[----:B------:R-:W-:Y:S01]  /*8960*/  LEA.HI.X R3, R154, UR5, R153, 0x1, P1 ;  /* 0x000000059a037c11 */ /* 0x000fe200088f0c99 */
[----:B------:R-:W-:Y:S01]  /*8970*/  FMUL R90, R90, R0 ;  /* 0x000000005a5a7220 */ /* 0x000fe20000400000 */
[----:B------:R-:W-:Y:S01]  /*8980*/  F2FP.F16.F32.PACK_AB R88, RZ, R88 ;  /* 0x00000058ff58723e */ /* 0x000fe200000000ff */
[-C--:B------:R-:W-:Y:S01]  /*8990*/  FMUL R91, R91, R0.reuse ;  /* 0x000000005b5b7220 */ /* 0x080fe20000400000 */
[----:B------:R-:W-:Y:S01]  /*89a0*/  ISETP.GT.AND P4, PT, R7, 0x1, PT ;  /* 0x000000010700780c */ /* 0x000fe20003f84270 */
[-C--:B------:R-:W-:Y:S01]  /*89b0*/  FMUL R92, R92, R0.reuse ;  /* 0x000000005c5c7220 */ /* 0x080fe20000400000 */
[C---:B------:R-:W-:Y:S01]  /*89c0*/  ISETP.GT.AND P1, PT, R5.reuse, 0x8, P5 ;  /* 0x000000080500780c */ /* 0x040fe20002f24270 */
[----:B------:R-:W-:Y:S01]  /*89d0*/  @P0 STG.E.U16 desc[UR12][R2.64], R88 ;  /* 0x0000005802000986 */ /* 0x000fe2000c10150c */
[----:B------:R-:W-:Y:S01]  /*89e0*/  ISETP.GT.AND P2, PT, R5, RZ, P4 ;  /* 0x000000ff0500720c */ /* 0x000fe20002744270 */
[----:B------:R-:W-:Y:S01]  /*89f0*/  FMUL R93, R93, R0 ;  /* 0x000000005d5d7220 */ /* 0x000fe20000400000 */
[----:B------:R-:W-:Y:S01]  /*8a00*/  IADD3 R16, P0, R159, R2, RZ ;  /* 0x000000029f107210 */ /* 0x000fe20007f1e0ff */
[----:B------:R-:W-:Y:S01]  /*8a10*/  FMUL R94, R94, R0 ;  /* 0x000000005e5e7220 */ /* 0x000fe20000400000 */
[----:B------:R-:W-:Y:S01]  /*8a20*/  F2FP.F16.F32.PACK_AB R89, RZ, R89 ;  /* 0x00000059ff59723e */ /* 0x000fe200000000ff */
[----:B------:R-:W-:Y:S01]  /*8a30*/  IMAD.SHL.U32 R15, R9, 0x2, RZ ;  /* 0x00000002090f7824 */ /* 0x000fe200078e00ff */
[----:B------:R-:W-:Y:S01]  /*8a40*/  F2FP.F16.F32.PACK_AB R90, RZ, R90 ;  /* 0x0000005aff5a723e */ /* 0x000fe200000000ff */
[----:B------:R-:W-:Y:S01]  /*8a50*/  IMAD.X R17, R11, 0x1, R3, P0 ;  /* 0x000000010b117824 */ /* 0x000fe200000e0603 */
[----:B------:R-:W-:Y:S01]  /*8a60*/  ISETP.GT.AND P0, PT, R5, 0x8, P4 ;  /* 0x000000080500780c */ /* 0x000fe20002704270 */
[-C--:B------:R-:W-:Y:S01]  /*8a70*/  FMUL R95, R95, R0.reuse ;  /* 0x000000005f5f7220 */ /* 0x080fe20000400000 */
[C---:B------:R-:W-:Y:S01]  /*8a80*/  ISETP.GT.AND P3, PT, R7.reuse, 0x8, PT ;  /* 0x000000080700780c */ /* 0x040fe20003f64270 */
[-C--:B------:R-:W-:Y:S01]  /*8a90*/  FMUL R96, R96, R0.reuse ;  /* 0x0000000060607220 */ /* 0x080fe20000400000 */
[----:B------:R-:W-:Y:S01]  /*8aa0*/  ISETP.GT.AND P4, PT, R7, 0x9, PT ;  /* 0x000000090700780c */ /* 0x000fe20003f84270 */
[----:B------:R-:W-:Y:S01]  /*8ab0*/  @P2 STG.E.U16 desc[UR12][R2.64+0x2], R89 ;  /* 0x0000025902002986 */ /* 0x000fe2000c10150c */
[----:B------:R-:W-:Y:S01]  /*8ac0*/  ISETP.GT.AND P2, PT, R5, RZ, P3 ;  /* 0x000000ff0500720c */ /* 0x000fe20001f44270 */
[-C--:B------:R-:W-:Y:S01]  /*8ad0*/  FMUL R97, R97, R0.reuse ;  /* 0x0000000061617220 */ /* 0x080fe20000400000 */
[----:B------:R-:W-:Y:S01]  /*8ae0*/  F2FP.F16.F32.PACK_AB R91, RZ, R91 ;  /* 0x0000005bff5b723e */ /* 0x000fe200000000ff */
[----:B------:R-:W-:Y:S01]  /*8af0*/  @P1 STG.E.U16 desc[UR12][R16.64], R90 ;  /* 0x0000005a10001986 */ /* 0x000fe2000c10150c */
[C---:B------:R-:W-:Y:S01]  /*8b00*/  ISETP.GT.AND P1, PT, R5.reuse, RZ, P4 ;  /* 0x000000ff0500720c */ /* 0x040fe20002724270 */
[----:B------:R-:W-:Y:S01]  /*8b10*/  FMUL R98, R98, R0 ;  /* 0x0000000062627220 */ /* 0x000fe20000400000 */
[----:B------:R-:W-:Y:S01]  /*8b20*/  F2FP.F16.F32.PACK_AB R92, RZ, R92 ;  /* 0x0000005cff5c723e */ /* 0x000fe200000000ff */
[----:B------:R-:W-:Y:S01]  /*8b30*/  @P0 STG.E.U16 desc[UR12][R16.64+0x2], R91 ;  /* 0x0000025b10000986 */ /* 0x000fe2000c10150c */
[----:B------:R-:W-:Y:S01]  /*8b40*/  ISETP.GT.AND P0, PT, R5, 0x8, P3 ;  /* 0x000000080500780c */ /* 0x000fe20001f04270 */
[-C--:B------:R-:W-:Y:S01]  /*8b50*/  FMUL R99, R99, R0.reuse ;  /* 0x0000000063637220 */ /* 0x080fe20000400000 */
[----:B------:R-:W-:Y:S01]  /*8b60*/  F2FP.F16.F32.PACK_AB R93, RZ, R93 ;  /* 0x0000005dff5d723e */ /* 0x000fe200000000ff */
[----:B------:R-:W-:Y:S01]  /*8b70*/  FMUL R100, R100, R0 ;  /* 0x0000000064647220 */ /* 0x000fe20000400000 */
[----:B------:R-:W-:Y:S01]  /*8b80*/  SHF.L.U64.HI R13, R9, 0x1, R8 ;  /* 0x00000001090d7819 */ /* 0x000fe20000010208 */
[----:B------:R-:W-:Y:S01]  /*8b90*/  @P2 STG.E.U16 desc[UR12][R2.64+0x10], R92 ;  /* 0x0000105c02002986 */ /* 0x000fe2000c10150c */
[----:B------:R-:W-:Y:S01]  /*8ba0*/  F2FP.F16.F32.PACK_AB R94, RZ, R94 ;  /* 0x0000005eff5e723e */ /* 0x000fe200000000ff */
[----:B------:R-:W-:Y:S01]  /*8bb0*/  FMUL R101, R101, R0 ;  /* 0x0000000065657220 */ /* 0x000fe20000400000 */
[----:B------:R-:W-:Y:S01]  /*8bc0*/  ISETP.GT.AND P3, PT, R7, 0x10, PT ;  /* 0x000000100700780c */ /* 0x000fe20003f64270 */
[----:B------:R-:W-:Y:S01]  /*8bd0*/  @P1 STG.E.U16 desc[UR12][R2.64+0x12], R93 ;  /* 0x0000125d02001986 */ /* 0x000fe2000c10150c */
[----:B------:R-:W-:Y:S01]  /*8be0*/  IADD3 R8, P1, P2, R159, R2, R15 ;  /* 0x000000029f087210 */ /* 0x000fe20007a3e00f */
[-C--:B------:R-:W-:Y:S01]  /*8bf0*/  FMUL R102, R102, R0.reuse ;  /* 0x0000000066667220 */ /* 0x080fe20000400000 */
[----:B------:R-:W-:Y:S01]  /*8c00*/  F2FP.F16.F32.PACK_AB R95, RZ, R95 ;  /* 0x0000005fff5f723e */ /* 0x000fe200000000ff */
[----:B------:R-:W-:Y:S01]  /*8c10*/  @P0 STG.E.U16 desc[UR12][R16.64+0x10], R94 ;  /* 0x0000105e10000986 */ /* 0x000fe2000c10150c */
[----:B------:R-:W-:Y:S01]  /*8c20*/  IADD3.X R9, R11, R3, R13, P1, P2 ;  /* 0x000000030b097210 */ /* 0x000fe20000fe440d */
[-C--:B------:R-:W-:Y:S01]  /*8c30*/  FMUL R103, R103, R0.reuse ;  /* 0x0000000067677220 */ /* 0x080fe20000400000 */
[C---:B------:R-:W-:Y:S01]  /*8c40*/  ISETP.GT.AND P1, PT, R5.reuse, 0x8, P4 ;  /* 0x000000080500780c */ /* 0x040fe20002724270 */
[-C--:B------:R-:W-:Y:S01]  /*8c50*/  FMUL R104, R104, R0.reuse ;  /* 0x0000000068687220 */ /* 0x080fe20000400000 */
[----:B------:R-:W-:Y:S01]  /*8c60*/  ISETP.GT.AND P0, PT, R5, RZ, P3 ;  /* 0x000000ff0500720c */ /* 0x000fe20001f04270 */
[----:B------:R-:W-:Y:S01]  /*8c70*/  FMUL R105, R105, R0 ;  /* 0x0000000069697220 */ /* 0x000fe20000400000 */
[----:B------:R-:W-:Y:S01]  /*8c80*/  F2FP.F16.F32.PACK_AB R96, RZ, R96 ;  /* 0x00000060ff60723e */ /* 0x000fe200000000ff */
[-C--:B------:R-:W-:Y:S01]  /*8c90*/  FMUL R106, R106, R0.reuse ;  /* 0x000000006a6a7220 */ /* 0x080fe20000400000 */
[----:B------:R-:W-:Y:S01]  /*8ca0*/  ISETP.GT.AND P2, PT, R7, 0x11, PT ;  /* 0x000000110700780c */ /* 0x000fe20003f44270 */
[-C--:B------:R-:W-:Y:S01]  /*8cb0*/  FMUL R107, R107, R0.reuse ;  /* 0x000000006b6b7220 */ /* 0x080fe20000400000 */
[----:B------:R-:W-:Y:S01]  /*8cc0*/  F2FP.F16.F32.PACK_AB R97, RZ, R97 ;  /* 0x00000061ff61723e */ /* 0x000fe200000000ff */
[----:B------:R-:W-:Y:S01]  /*8cd0*/  FMUL R108, R108, R0 ;  /* 0x000000006c6c7220 */ /* 0x000fe20000400000 */
[----:B------:R-:W-:Y:S01]  /*8ce0*/  F2FP.F16.F32.PACK_AB R98, RZ, R98 ;  /* 0x00000062ff62723e */ /* 0x000fe200000000ff */
[----:B------:R-:W-:Y:S01]  /*8cf0*/  FMUL R109, R109, R0 ;  /* 0x000000006d6d7220 */ /* 0x000fe20000400000 */
[----:B------:R-:W-:Y:S01]  /*8d00*/  F2FP.F16.F32.PACK_AB R99, RZ, R99 ;  /* 0x00000063ff63723e */ /* 0x000fe200000000ff */
[----:B------:R-:W-:Y:S01]  /*8d10*/  @P1 STG.E.U16 desc[UR12][R16.64+0x12], R95 ;  /* 0x0000125f10001986 */ /* 0x000fe2000c10150c */
[----:B------:R-:W-:Y:S01]  /*8d20*/  F2FP.F16.F32.PACK_AB R100, RZ, R100 ;  /* 0x00000064ff64723e */ /* 0x000fe200000000ff */
[-C--:B------:R-:W-:Y:S01]  /*8d30*/  FMUL R110, R110, R0.reuse ;  /* 0x000000006e6e7220 */ /* 0x080fe20000400000 */
[----:B------:R-:W-:Y:S01]  /*8d40*/  ISETP.GT.AND P1, PT, R7, 0x19, PT ;  /* 0x000000190700780c */ /* 0x000fe20003f24270 */
[----:B------:R-:W-:Y:S01]  /*8d50*/  @P0 STG.E.U16 desc[UR12][R2.64+0x20], R96 ;  /* 0x0000206002000986 */ /* 0x000fe2000c10150c */
[----:B------:R-:W-:Y:S01]  /*8d60*/  ISETP.GT.AND P0, PT, R5, RZ, P2 ;  /* 0x000000ff0500720c */ /* 0x000fe20001704270 */
[-C--:B------:R-:W-:Y:S01]  /*8d70*/  FMUL R111, R111, R0.reuse ;  /* 0x000000006f6f7220 */ /* 0x080fe20000400000 */
[----:B------:R-:W-:Y:S01]  /*8d80*/  F2FP.F16.F32.PACK_AB R101, RZ, R101 ;  /* 0x00000065ff65723e */ /* 0x000fe200000000ff */
[----:B------:R-:W-:Y:S01]  /*8d90*/  FMUL R112, R112, R0 ;  /* 0x0000000070707220 */ /* 0x000fe20000400000 */
[----:B------:R-:W-:Y:S01]  /*8da0*/  F2FP.F16.F32.PACK_AB R102, RZ, R102 ;  /* 0x00000066ff66723e */ /* 0x000fe200000000ff */
        /* <DEDUP_REMOVED lines=8> */
[----:B------:R-:W-:Y:S01]  /*8e30*/  @P0 STG.E.U16 desc[UR12][R2.64+0x22], R97 ;  /* 0x0000226102000986 */ /* 0x000fe2000c10150c */
[----:B------:R-:W-:Y:S01]  /*8e40*/  ISETP.GT.AND P0, PT, R5, 0x8, P3 ;  /* 0x000000080500780c */ /* 0x000fe20001f04270 */
        /* <DEDUP_REMOVED lines=15> */
[----:B------:R-:W-:Y:S01]  /*8f40*/  ISETP.GT.AND P2, PT, R7, 0x18, PT ;  /* 0x000000180700780c */ /* 0x000fe20003f44270 */
        /* <DEDUP_REMOVED lines=8> */
[----:B------:R-:W-:Y:S01]  /*8fd0*/  FMUL R128, R128, R0 ;  /* 0x0000000080807220 */ /* 0x000fe20000400000 */
[----:B------:R-:W-:Y:S01]  /*8fe0*/  F2FP.F16.F32.PACK_AB R117, RZ, R117 ;  /* 0x00000075ff75723e */ /* 0x000fe200000000ff */
[----:B------:R-:W-:Y:S01]  /*8ff0*/  @P0 STG.E.U16 desc[UR12][R16.64+0x22], R99 ;  /* 0x0000226310000986 */ /* 0x000fe2000c10150c */
[----:B------:R-:W-:Y:S01]  /*9000*/  IADD3 R12, P0, R15, R2, RZ ;  /* 0x000000020f0c7210 */ /* 0x000fe20007f1e0ff */
[----:B------:R-:W-:Y:S01]  /*9010*/  FMUL R129, R129, R0 ;  /* 0x0000000081817220 */ /* 0x000fe20000400000 */
[----:B------:R-:W-:Y:S01]  /*9020*/  F2FP.F16.F32.PACK_AB R118, RZ, R118 ;  /* 0x00000076ff76723e */ /* 0x000fe200000000ff */
[----:B------:R-:W-:Y:S01]  /*9030*/  FMUL R130, R130, R0 ;  /* 0x0000000082827220 */ /* 0x000fe20000400000 */
[----:B------:R-:W-:Y:S01]  /*9040*/  F2FP.F16.F32.PACK_AB R119, RZ, R119 ;  /* 0x00000077ff77723e */ /* 0x000fe200000000ff */
[----:B------:R-:W-:Y:S01]  /*9050*/  IMAD.X R13, R13, 0x1, R3, P0 ;  /* 0x000000010d0d7824 */ /* 0x000fe200000e0603 */
[----:B------:R-:W-:Y:S01]  /*9060*/  IADD3 R14, P0, R159, R12, RZ ;  /* 0x0000000c9f0e7210 */ /* 0x000fe20007f1e0ff */
[----:B------:R-:W-:Y:S01]  /*9070*/  FMUL R131, R131, R0 ;  /* 0x0000000083837220 */ /* 0x000fe20000400000 */
[----:B------:R-:W-:Y:S01]  /*9080*/  F2FP.F16.F32.PACK_AB R120, RZ, R120 ;  /* 0x00000078ff78723e */ /* 0x000fe200000000ff */
[-C--:B------:R-:W-:Y:S01]  /*9090*/  FMUL R132, R132, R0.reuse ;  /* 0x0000000084847220 */ /* 0x080fe20000400000 */
[----:B------:R-:W-:Y:S01]  /*90a0*/  F2FP.F16.F32.PACK_AB R121, RZ, R121 ;  /* 0x00000079ff79723e */ /* 0x000fe200000000ff */
[----:B------:R-:W-:Y:S01]  /*90b0*/  IMAD.X R15, R11, 0x1, R13, P0 ;  /* 0x000000010b0f7824 */ /* 0x000fe200000e060d */
[----:B------:R-:W-:Y:S01]  /*90c0*/  ISETP.GT.AND P0, PT, R5, RZ, P2 ;  /* 0x000000ff0500720c */ /* 0x000fe20001704270 */
        /* <DEDUP_REMOVED lines=12> */
[----:B------:R-:W-:Y:S01]  /*9190*/  @P0 STG.E.U16 desc[UR12][R2.64+0x30], R100 ;  /* 0x0000306402000986 */ /* 0x000fe2000c10150c */
        /* <DEDUP_REMOVED lines=14> */
[----:B------:R-:W-:Y:S01]  /*9280*/  ISETP.GT.AND P0, PT, R5, 0x8, P2 ;  /* 0x000000080500780c */ /* 0x000fe20001704270 */
[-C--:B------:R-:W-:Y:S01]  /*9290*/  FMUL R145, R145, R0.reuse ;  /* 0x0000000091917220 */ /* 0x080fe20000400000 */
[----:B------:R-:W-:Y:S01]  /*92a0*/  ISETP.GT.AND P2, PT, R7, 0x20, PT ;  /* 0x000000200700780c */ /* 0x000fe20003f44270 */
        /* <DEDUP_REMOVED lines=24> */
[----:B------:R-:W-:Y:S01]  /*9430*/  @P0 STG.E.U16 desc[UR12][R16.64+0x32], R103 ;  /* 0x0000326710000986 */ /* 0x000fe2000c10150c */
[----:B------:R-:W-:Y:S01]  /*9440*/  ISETP.GT.AND P0, PT, R5, RZ, P2 ;  /* 0x000000ff0500720c */ /* 0x000fe20001704270 */
        /* <DEDUP_REMOVED lines=135> */
[----:B------:R-:W-:-:S02]  /*9cc0*/  F2FP.F16.F32.PACK_AB R68, RZ, R68 ;  /* 0x00000044ff44723e */ /* 0x000fc400000000ff */
[----:B------:R-:W-:Y:S01]  /*9cd0*/  F2FP.F16.F32.PACK_AB R69, RZ, R69 ;  /* 0x00000045ff45723e */ /* 0x000fe200000000ff */
[----:B------:R-:W-:Y:S01]  /*9ce0*/  @P0 STG.E.U16 desc[UR12][R2.64+0x62], R113 ;  /* 0x0000627102000986 */ /* 0x000fe2000c10150c */
[----:B------:R-:W-:Y:S02]  /*9cf0*/  ISETP.GT.AND P0, PT, R5, 0x8, P2 ;  /* 0x000000080500780c */ /* 0x000fe40001704270 */
[----:B------:R-:W-:Y:S02]  /*9d00*/  ISETP.GT.AND P2, PT, R7, 0x38, PT ;  /* 0x000000380700780c */ /* 0x000fe40003f44270 */
[----:B------:R-:W-:Y:S02]  /*9d10*/  F2FP.F16.F32.PACK_AB R70, RZ, R70 ;  /* 0x00000046ff46723e */ /* 0x000fe400000000ff */
[----:B------:R-:W-:Y:S02]  /*9d20*/  F2FP.F16.F32.PACK_AB R71, RZ, R71 ;  /* 0x00000047ff47723e */ /* 0x000fe400000000ff */
[----:B------:R-:W-:-:S02]  /*9d30*/  F2FP.F16.F32.PACK_AB R72, RZ, R72 ;  /* 0x00000048ff48723e */ /* 0x000fc400000000ff */
[----:B------:R-:W-:Y:S02]  /*9d40*/  F2FP.F16.F32.PACK_AB R73, RZ, R73 ;  /* 0x00000049ff49723e */ /* 0x000fe400000000ff */
[----:B------:R-:W-:Y:S01]  /*9d50*/  F2FP.F16.F32.PACK_AB R74, RZ, R74 ;  /* 0x0000004aff4a723e */ /* 0x000fe200000000ff */
[----:B------:R-:W-:Y:S01]  /*9d60*/  @P0 STG.E.U16 desc[UR12][R16.64+0x60], R114 ;  /* 0x0000607210000986 */ /* 0x000fe2000c10150c */
[----:B------:R-:W-:Y:S02]  /*9d70*/  ISETP.GT.AND P0, PT, R5, 0x8, P1 ;  /* 0x000000080500780c */ /* 0x000fe40000f04270 */
[----:B------:R-:W-:Y:S02]  /*9d80*/  ISETP.GT.AND P1, PT, R7, 0x39, PT ;  /* 0x000000390700780c */ /* 0x000fe40003f24270 */
[----:B------:R-:W-:Y:S02]  /*9d90*/  F2FP.F16.F32.PACK_AB R75, RZ, R75 ;  /* 0x0000004bff4b723e */ /* 0x000fe400000000ff */
[----:B------:R-:W-:-:S02]  /*9da0*/  F2FP.F16.F32.PACK_AB R76, RZ, R76 ;  /* 0x0000004cff4c723e */ /* 0x000fc400000000ff */
[----:B------:R-:W-:Y:S02]  /*9db0*/  F2FP.F16.F32.PACK_AB R77, RZ, R77 ;  /* 0x0000004dff4d723e */ /* 0x000fe400000000ff */
[----:B------:R-:W-:Y:S02]  /*9dc0*/  F2FP.F16.F32.PACK_AB R78, RZ, R78 ;  /* 0x0000004eff4e723e */ /* 0x000fe400000000ff */
[----:B------:R-:W-:Y:S01]  /*9dd0*/  F2FP.F16.F32.PACK_AB R79, RZ, R79 ;  /* 0x0000004fff4f723e */ /* 0x000fe200000000ff */
[----:B------:R-:W-:Y:S01]  /*9de0*/  @P0 STG.E.U16 desc[UR12][R16.64+0x62], R115 ;  /* 0x0000627310000986 */ /* 0x000fe2000c10150c */
[----:B------:R-:W-:Y:S02]  /*9df0*/  ISETP.GT.AND P0, PT, R5, RZ, P2 ;  /* 0x000000ff0500720c */ /* 0x000fe40001704270 */
[----:B------:R-:W-:Y:S02]  /*9e00*/  F2FP.F16.F32.PACK_AB R80, RZ, R80 ;  /* 0x00000050ff50723e */ /* 0x000fe400000000ff */
[----:B------:R-:W-:-:S02]  /*9e10*/  F2FP.F16.F32.PACK_AB R81, RZ, R81 ;  /* 0x00000051ff51723e */ /* 0x000fc400000000ff */
[----:B------:R-:W-:Y:S02]  /*9e20*/  F2FP.F16.F32.PACK_AB R82, RZ, R82 ;  /* 0x00000052ff52723e */ /* 0x000fe400000000ff */
[----:B------:R-:W-:Y:S02]  /*9e30*/  F2FP.F16.F32.PACK_AB R83, RZ, R83 ;  /* 0x00000053ff53723e */ /* 0x000fe400000000ff */
[----:B------:R-:W-:Y:S02]  /*9e40*/  F2FP.F16.F32.PACK_AB R84, RZ, R84 ;  /* 0x00000054ff54723e */ /* 0x000fe400000000ff */
[----:B------:R-:W-:Y:S01]  /*9e50*/  F2FP.F16.F32.PACK_AB R85, RZ, R85 ;  /* 0x00000055ff55723e */ /* 0x000fe200000000ff */
[----:B------:R-:W-:Y:S01]  /*9e60*/  @P0 STG.E.U16 desc[UR12][R2.64+0x70], R116 ;  /* 0x0000707402000986 */ /* 0x000fe2000c10150c */
[----:B------:R-:W-:Y:S02]  /*9e70*/  ISETP.GT.AND P0, PT, R5, RZ, P1 ;  /* 0x000000ff0500720c */ /* 0x000fe40000f04270 */
[----:B------:R-:W-:-:S11]  /*9e80*/  F2FP.F16.F32.PACK_AB R86, RZ, R86 ;  /* 0x00000056ff56723e */ /* 0x000fd600000000ff */
[----:B------:R-:W-:Y:S01]  /*9e90*/  @P0 STG.E.U16 desc[UR12][R2.64+0x72], R117 ;  /* 0x0000727502000986 */ /* 0x000fe2000c10150c */
[----:B------:R-:W-:Y:S02]  /*9ea0*/  ISETP.GT.AND P0, PT, R5, 0x8, P2 ;  /* 0x000000080500780c */ /* 0x000fe40001704270 */
[----:B------:R-:W-:-:S11]  /*9eb0*/  ISETP.GT.AND P2, PT, R7, 0x40, PT ;  /* 0x000000400700780c */ /* 0x000fd60003f44270 */
[----:B------:R-:W-:Y:S01]  /*9ec0*/  @P0 STG.E.U16 desc[UR12][R16.64+0x70], R118 ;  /* 0x0000707610000986 */ /* 0x000fe2000c10150c */
[----:B------:R-:W-:Y:S02]  /*9ed0*/  ISETP.GT.AND P0, PT, R5, 0x8, P1 ;  /* 0x000000080500780c */ /* 0x000fe40000f04270 */
[----:B------:R-:W-:-:S11]  /*9ee0*/  ISETP.GT.AND P1, PT, R7, 0x41, PT ;  /* 0x000000410700780c */ /* 0x000fd60003f24270 */
[----:B------:R-:W-:Y:S01]  /*9ef0*/  @P0 STG.E.U16 desc[UR12][R16.64+0x72], R119 ;  /* 0x0000727710000986 */ /* 0x000fe2000c10150c */
[----:B------:R-:W-:-:S13]  /*9f00*/  ISETP.GT.AND P0, PT, R5, RZ, P2 ;  /* 0x000000ff0500720c */ /* 0x000fda0001704270 */
[----:B------:R-:W-:Y:S01]  /*9f10*/  @P0 STG.E.U16 desc[UR12][R2.64+0x80], R120 ;  /* 0x0000807802000986 */ /* 0x000fe2000c10150c */
[----:B------:R-:W-:-:S13]  /*9f20*/  ISETP.GT.AND P0, PT, R5, RZ, P1 ;  /* 0x000000ff0500720c */ /* 0x000fda0000f04270 */
        /* <DEDUP_REMOVED lines=51> */
[----:B------:R-:W-:-:S13]  /*a260*/  ISETP.GT.AND P0, PT, R5, 0x8, P1 ;  /* 0x000000080500780c */ /* 0x000fda0000f04270 */
[----:B------:R-:W-:Y:S01]  /*a270*/  @P0 STG.E.U16 desc[UR12][R16.64+0xd0], R142 ;  /* 0x0000d08e10000986 */ /* 0x000fe2000c10150c */
[----:B------:R-:W-:-:S13]  /*a280*/  ISETP.GT.AND P0, PT, R5, 0x8, P3 ;  /* 0x000000080500780c */ /* 0x000fda0001f04270 */
[----:B------:R-:W-:Y:S01]  /*a290*/  @P0 STG.E.U16 desc[UR12][R16.64+0xd2], R143 ;  /* 0x0000d28f10000986 */ /* 0x000fe2000c10150c */
[----:B------:R-:W-:-:S04]  /*a2a0*/  ISETP.GT.AND P0, PT, R7, 0x70, PT ;  /* 0x000000700700780c */ /* 0x000fc80003f04270 */
        /* <DEDUP_REMOVED lines=8> */
[----:B------:R-:W-:-:S13]  /*a330*/  ISETP.GT.AND P1, PT, R5, RZ, P2 ;  /* 0x000000ff0500720c */ /* 0x000fda0001724270 */
[----:B------:R-:W-:Y:S01]  /*a340*/  @P1 STG.E.U16 desc[UR12][R2.64+0xf0], R148 ;  /* 0x0000f09402001986 */ /* 0x000fe2000c10150c */
[----:B------:R-:W-:-:S04]  /*a350*/  ISETP.GT.AND P1, PT, R7, 0x79, PT ;  /* 0x000000790700780c */ /* 0x000fc80003f24270 */
[----:B------:R-:W-:-:S13]  /*a360*/  ISETP.GT.AND P6, PT, R5, RZ, P1 ;  /* 0x000000ff0500720c */ /* 0x000fda0000fc4270 */
[----:B------:R0:W-:Y:S01]  /*a370*/  @P6 STG.E.U16 desc[UR12][R2.64+0xf2], R149 ;  /* 0x0000f29502006986 */ /* 0x0001e2000c10150c */
[----:B------:R-:W-:-:S13]  /*a380*/  ISETP.GT.AND P6, PT, R5, 0x8, P2 ;  /* 0x000000080500780c */ /* 0x000fda00017c4270 */
[----:B0-----:R-:W-:Y:S02]  /*a390*/  @P6 IMAD.MOV.U32 R2, RZ, RZ, R16 ;  /* 0x000000ffff026224 */ /* 0x001fe400078e0010 */
[----:B------:R-:W-:-:S05]  /*a3a0*/  @P6 IMAD.MOV.U32 R3, RZ, RZ, R17 ;  /* 0x000000ffff036224 */ /* 0x000fca00078e0011 */
[----:B------:R0:W-:Y:S01]  /*a3b0*/  @P6 STG.E.U16 desc[UR12][R2.64+0xf0], R150 ;  /* 0x0000f09602006986 */ /* 0x0001e2000c10150c */
[----:B------:R-:W-:-:S13]  /*a3c0*/  ISETP.GT.AND P6, PT, R5, 0x8, P1 ;  /* 0x000000080500780c */ /* 0x000fda0000fc4270 */
[----:B------:R-:W-:Y:S01]  /*a3d0*/  @P6 STG.E.U16 desc[UR12][R16.64+0xf2], R151 ;  /* 0x0000f29710006986 */ /* 0x000fe2000c10150c */
[----:B------:R-:W-:-:S05]  /*a3e0*/  IADD3 R10, P6, R159, R12, RZ ;  /* 0x0000000c9f0a7210 */ /* 0x000fca0007fde0ff */
[----:B------:R-:W-:Y:S01]  /*a3f0*/  IMAD.X R11, R11, 0x1, R13, P6 ;  /* 0x000000010b0b7824 */ /* 0x000fe200030e060d */
[C---:B------:R-:W-:Y:S02]  /*a400*/  ISETP.GT.AND P6, PT, R5.reuse, 0x40, P5 ;  /* 0x000000400500780c */ /* 0x040fe40002fc4270 */
[----:B------:R-:W-:-:S11]  /*a410*/  ISETP.GT.AND P5, PT, R5, 0x48, P5 ;  /* 0x000000480500780c */ /* 0x000fd60002fa4270 */
[----:B------:R-:W-:Y:S01]  /*a420*/  @P6 STG.E.U16 desc[UR12][R12.64], R24 ;  /* 0x000000180c006986 */ /* 0x000fe2000c10150c */
[----:B------:R-:W-:-:S04]  /*a430*/  ISETP.GT.AND P6, PT, R7, 0x1, PT ;  /* 0x000000010700780c */ /* 0x000fc80003fc4270 */
[----:B------:R-:W-:-:S13]  /*a440*/  ISETP.GT.AND P6, PT, R5, 0x40, P6 ;  /* 0x000000400500780c */ /* 0x000fda00037c4270 */
[----:B------:R-:W-:Y:S01]  /*a450*/  @P6 STG.E.U16 desc[UR12][R12.64+0x2], R25 ;  /* 0x000002190c006986 */ /* 0x000fe2000c10150c */
[----:B------:R-:W-:-:S03]  /*a460*/  ISETP.GT.AND P6, PT, R7, 0x1, PT ;  /* 0x000000010700780c */ /* 0x000fc60003fc4270 */
[----:B------:R-:W-:Y:S01]  /*a470*/  @P5 STG.E.U16 desc[UR12][R14.64], R26 ;  /* 0x0000001a0e005986 */ /* 0x000fe2000c10150c */
[----:B------:R-:W-:Y:S02]  /*a480*/  ISETP.GT.AND P5, PT, R5, 0x48, P6 ;  /* 0x000000480500780c */ /* 0x000fe400037a4270 */
[----:B------:R-:W-:-:S11]  /*a490*/  ISETP.GT.AND P6, PT, R7, 0x8, PT ;  /* 0x000000080700780c */ /* 0x000fd60003fc4270 */
[----:B------:R-:W-:Y:S01]  /*a4a0*/  @P5 STG.E.U16 desc[UR12][R14.64+0x2], R27 ;  /* 0x0000021b0e005986 */ /* 0x000fe2000c10150c */
[----:B------:R-:W-:Y:S02]  /*a4b0*/  ISETP.GT.AND P5, PT, R5, 0x40, P6 ;  /* 0x000000400500780c */ /* 0x000fe400037a4270 */
[----:B------:R-:W-:-:S11]  /*a4c0*/  ISETP.GT.AND P6, PT, R7, 0x9, PT ;  /* 0x000000090700780c */ /* 0x000fd60003fc4270 */
[----:B------:R-:W-:Y:S01]  /*a4d0*/  @P5 STG.E.U16 desc[UR12][R12.64+0x10], R28 ;  /* 0x0000101c0c005986 */ /* 0x000fe2000c10150c */
[----:B------:R-:W-:-:S13]  /*a4e0*/  ISETP.GT.AND P5, PT, R5, 0x40, P6 ;  /* 0x000000400500780c */ /* 0x000fda00037a4270 */
[----:B------:R-:W-:Y:S01]  /*a4f0*/  @P5 STG.E.U16 desc[UR12][R12.64+0x12], R29 ;  /* 0x0000121d0c005986 */ /* 0x000fe2000c10150c */
[----:B------:R-:W-:-:S04]  /*a500*/  ISETP.GT.AND P5, PT, R7, 0x8, PT ;  /* 0x000000080700780c */ /* 0x000fc80003fa4270 */
[----:B------:R-:W-:-:S13]  /*a510*/  ISETP.GT.AND P5, PT, R5, 0x48, P5 ;  /* 0x000000480500780c */ /* 0x000fda0002fa4270 */
        /* <DEDUP_REMOVED lines=11> */
[----:B0-----:R-:W-:Y:S02]  /*a5d0*/  @P5 IMAD.MOV.U32 R2, RZ, RZ, R8 ;  /* 0x000000ffff025224 */ /* 0x001fe400078e0008 */
[----:B------:R-:W-:-:S05]  /*a5e0*/  @P5 IMAD.MOV.U32 R3, RZ, RZ, R9 ;  /* 0x000000ffff035224 */ /* 0x000fca00078e0009 */
[----:B------:R0:W-:Y:S01]  /*a5f0*/  @P5 STG.E.U16 desc[UR12][R2.64+0x20], R34 ;  /* 0x0000202202005986 */ /* 0x0001e2000c10150c */
[----:B------:R-:W-:Y:S02]  /*a600*/  ISETP.GT.AND P5, PT, R5, 0x48, P6 ;  /* 0x000000480500780c */ /* 0x000fe400037a4270 */
[----:B------:R-:W-:-:S11]  /*a610*/  ISETP.GT.AND P6, PT, R7, 0x18, PT ;  /* 0x000000180700780c */ /* 0x000fd60003fc4270 */
[----:B0-----:R-:W-:Y:S02]  /*a620*/  @P5 IMAD.MOV.U32 R2, RZ, RZ, R8 ;  /* 0x000000ffff025224 */ /* 0x001fe400078e0008 */
[----:B------:R-:W-:-:S05]  /*a630*/  @P5 IMAD.MOV.U32 R3, RZ, RZ, R9 ;  /* 0x000000ffff035224 */ /* 0x000fca00078e0009 */
[----:B------:R0:W-:Y:S01]  /*a640*/  @P5 STG.E.U16 desc[UR12][R2.64+0x22], R35 ;  /* 0x0000222302005986 */ /* 0x0001e2000c10150c */
        /* <DEDUP_REMOVED lines=150> */
[----:B------:R-:W-:-:S13]  /*afb0*/  ISETP.GT.AND P5, PT, R5, 0x40, P6 ;  /* 0x000000400500780c */ /* 0x000fda00037a4270 */
[----:B------:R-:W-:Y:S01]  /*afc0*/  @P5 STG.E.U16 desc[UR12][R12.64+0xd0], R76 ;  /* 0x0000d04c0c005986 */ /* 0x000fe2000c10150c */
[C---:B------:R-:W-:Y:S02]  /*afd0*/  ISETP.GT.AND P5, PT, R5.reuse, 0x40, P3 ;  /* 0x000000400500780c */ /* 0x040fe40001fa4270 */
[----:B------:R-:W-:-:S11]  /*afe0*/  ISETP.GT.AND P3, PT, R5, 0x48, P3 ;  /* 0x000000480500780c */ /* 0x000fd60001f64270 */
[----:B------:R-:W-:Y:S01]  /*aff0*/  @P5 STG.E.U16 desc[UR12][R12.64+0xd2], R77 ;  /* 0x0000d24d0c005986 */ /* 0x000fe2000c10150c */
[C---:B------:R-:W-:Y:S02]  /*b000*/  ISETP.GT.AND P5, PT, R5.reuse, 0x48, P6 ;  /* 0x000000480500780c */ /* 0x040fe400037a4270 */
[C---:B------:R-:W-:Y:S02]  /*b010*/  ISETP.GT.AND P6, PT, R5.reuse, 0x40, P0 ;  /* 0x000000400500780c */ /* 0x040fe400007c4270 */
[----:B------:R-:W-:-:S09]  /*b020*/  ISETP.GT.AND P0, PT, R5, 0x48, P0 ;  /* 0x000000480500780c */ /* 0x000fd20000704270 */
[----:B0-----:R-:W-:Y:S02]  /*b030*/  @P5 IMAD.MOV.U32 R2, RZ, RZ, R8 ;  /* 0x000000ffff025224 */ /* 0x001fe400078e0008 */
[----:B------:R-:W-:-:S05]  /*b040*/  @P5 IMAD.MOV.U32 R3, RZ, RZ, R9 ;  /* 0x000000ffff035224 */ /* 0x000fca00078e0009 */
[----:B------:R0:W-:Y:S01]  /*b050*/  @P5 STG.E.U16 desc[UR12][R2.64+0xd0], R78 ;  /* 0x0000d04e02005986 */ /* 0x0001e2000c10150c */
[C---:B------:R-:W-:Y:S02]  /*b060*/  ISETP.GT.AND P5, PT, R5.reuse, 0x40, P4 ;  /* 0x000000400500780c */ /* 0x040fe400027a4270 */
[----:B------:R-:W-:Y:S01]  /*b070*/  ISETP.GT.AND P4, PT, R5, 0x48, P4 ;  /* 0x000000480500780c */ /* 0x000fe20002784270 */
[----:B0-----:R-:W-:Y:S02]  /*b080*/  @P3 IMAD.MOV.U32 R2, RZ, RZ, R8 ;  /* 0x000000ffff023224 */ /* 0x001fe400078e0008 */
[----:B------:R-:W-:-:S05]  /*b090*/  @P3 IMAD.MOV.U32 R3, RZ, RZ, R9 ;  /* 0x000000ffff033224 */ /* 0x000fca00078e0009 */
[----:B------:R0:W-:Y:S01]  /*b0a0*/  @P3 STG.E.U16 desc[UR12][R2.64+0xd2], R79 ;  /* 0x0000d24f02003986 */ /* 0x0001e2000c10150c */
[C---:B------:R-:W-:Y:S02]  /*b0b0*/  ISETP.GT.AND P3, PT, R5.reuse, 0x40, P1 ;  /* 0x000000400500780c */ /* 0x040fe40000f64270 */
[C---:B------:R-:W-:Y:S01]  /*b0c0*/  ISETP.GT.AND P1, PT, R5.reuse, 0x48, P1 ;  /* 0x000000480500780c */ /* 0x040fe20000f24270 */
[----:B------:R-:W-:Y:S01]  /*b0d0*/  @P6 STG.E.U16 desc[UR12][R12.64+0xe0], R80 ;  /* 0x0000e0500c006986 */ /* 0x000fe2000c10150c */
[C---:B------:R-:W-:Y:S02]  /*b0e0*/  ISETP.GT.AND P6, PT, R5.reuse, 0x40, P2 ;  /* 0x000000400500780c */ /* 0x040fe400017c4270 */
[----:B------:R-:W-:Y:S01]  /*b0f0*/  ISETP.GT.AND P2, PT, R5, 0x48, P2 ;  /* 0x000000480500780c */ /* 0x000fe20001744270 */
[----:B------:R-:W-:Y:S01]  /*b100*/  @P5 STG.E.U16 desc[UR12][R12.64+0xe2], R81 ;  /* 0x0000e2510c005986 */ /* 0x000fe2000c10150c */
[----:B0-----:R-:W-:Y:S02]  /*b110*/  @P0 IMAD.MOV.U32 R2, RZ, RZ, R8 ;  /* 0x000000ffff020224 */ /* 0x001fe400078e0008 */
[----:B------:R-:W-:-:S05]  /*b120*/  @P0 IMAD.MOV.U32 R3, RZ, RZ, R9 ;  /* 0x000000ffff030224 */ /* 0x000fca00078e0009 */
[----:B------:R0:W-:Y:S02]  /*b130*/  @P0 STG.E.U16 desc[UR12][R2.64+0xe0], R82 ;  /* 0x0000e05202000986 */ /* 0x0001e4000c10150c */
[----:B0-----:R-:W-:Y:S02]  /*b140*/  @P4 IMAD.MOV.U32 R2, RZ, RZ, R8 ;  /* 0x000000ffff024224 */ /* 0x001fe400078e0008 */
[----:B------:R-:W-:-:S05]  /*b150*/  @P4 IMAD.MOV.U32 R3, RZ, RZ, R9 ;  /* 0x000000ffff034224 */ /* 0x000fca00078e0009 */
[----:B------:R0:W-:Y:S04]  /*b160*/  @P4 STG.E.U16 desc[UR12][R2.64+0xe2], R83 ;  /* 0x0000e25302004986 */ /* 0x0001e8000c10150c */
[----:B------:R1:W-:Y:S04]  /*b170*/  @P6 STG.E.U16 desc[UR12][R12.64+0xf0], R84 ;  /* 0x0000f0540c006986 */ /* 0x0003e8000c10150c */
[----:B------:R1:W-:Y:S01]  /*b180*/  @P3 STG.E.U16 desc[UR12][R12.64+0xf2], R85 ;  /* 0x0000f2550c003986 */ /* 0x0003e2000c10150c */
[----:B0-----:R-:W-:Y:S02]  /*b190*/  @P2 IMAD.MOV.U32 R2, RZ, RZ, R8 ;  /* 0x000000ffff022224 */ /* 0x001fe400078e0008 */
[----:B------:R-:W-:-:S05]  /*b1a0*/  @P2 IMAD.MOV.U32 R3, RZ, RZ, R9 ;  /* 0x000000ffff032224 */ /* 0x000fca00078e0009 */
[----:B------:R1:W-:Y:S01]  /*b1b0*/  @P2 STG.E.U16 desc[UR12][R2.64+0xf0], R86 ;  /* 0x0000f05602002986 */ /* 0x0003e2000c10150c */
[----:B------:R-:W-:Y:S05]  /*b1c0*/  @!P1 EXIT ;  /* 0x000000000000994d */ /* 0x000fea0003800000 */
[----:B------:R-:W-:-:S05]  /*b1d0*/  F2FP.F16.F32.PACK_AB R0, RZ, R0 ;  /* 0x00000000ff00723e */ /* 0x000fca00000000ff */
[----:B------:R-:W-:Y:S01]  /*b1e0*/  STG.E.U16 desc[UR12][R8.64+0xf2], R0 ;  /* 0x0000f20008007986 */ /* 0x000fe2000c10150c */
[----:B------:R-:W-:Y:S05]  /*b1f0*/  EXIT ;  /* 0x000000000000794d */ /* 0x000fea0003800000 */
.L_x_14:
[----:B------:R-:W-:-:S13]  /*b200*/  ISETP.NE.AND P0, PT, R10, RZ, PT ;  /* 0x000000ff0a00720c */ /* 0x000fda0003f05270 */
[----:B------:R-:W-:Y:S05]  /*b210*/  @P0 EXIT ;  /* 0x000000000000094d */ /* 0x000fea0003800000 */
[----:B------:R-:W-:Y:S01]  /*b220*/  ELECT P0, URZ, PT ;  /* 0x00000000003f782f */ /* 0x000fe20003800000 */
[----:B------:R-:W-:-:S12]  /*b230*/  BSSY B0, `(.L_x_279) ;  /* 0x000007d000007945 */ /* 0x000fd80003800000 */
[----:B------:R-:W-:Y:S05]  /*b240*/  @!P0 BRA `(.L_x_280) ;  /* 0x0000000400ec8947 */ /* 0x000fea0003800000 */
[----:B------:R-:W-:-:S13]  /*b250*/  ISETP.GE.AND P0, PT, R12, 0x1, PT ;  /* 0x000000010c00780c */ /* 0x000fda0003f06270 */
[----:B------:R-:W-:Y:S05]  /*b260*/  @!P0 BRA `(.L_x_280) ;  /* 0x0000000400e48947 */ /* 0x000fea0003800000 */
[----:B------:R-:W0:Y:S01]  /*b270*/  S2R R6, SR_CgaCtaId ;  /* 0x0000000000067919 */ /* 0x000e220000008800 */
[----:B---3-5:R-:W1:Y:S01]  /*b280*/  LDC.64 R2, c[0x0][0x4d8] ;  /* 0x00013600ff027b82 */ /* 0x028e620000000a00 */
[----:B------:R-:W-:Y:S01]  /*b290*/  LOP3.LUT P0, RZ, R13, 0x1f, RZ, 0xc0, !PT ;  /* 0x0000001f0dff7812 */ /* 0x000fe2000780c0ff */
[----:B------:R-:W-:Y:S01]  /*b2a0*/  IMAD.SHL.U32 R14, R14, 0x80, RZ ;  /* 0x000000800e0e7824 */ /* 0x000fe200078e00ff */
[----:B------:R-:W-:Y:S01]  /*b2b0*/  ULDC.64 UR4, c[0x0][0x4b0] ;  /* 0x00012c0000047ab9 */ /* 0x000fe20000000a00 */
[----:B------:R-:W-:Y:S01]  /*b2c0*/  IMAD.SHL.U32 R11, R7, 0x80, RZ ;  /* 0x00000080070b7824 */ /* 0x000fe200078e00ff */
[C---:B------:R-:W-:Y:S01]  /*b2d0*/  ISETP.NE.AND P2, PT, R18.reuse, RZ, PT ;  /* 0x000000ff1200720c */ /* 0x040fe20003f45270 */
[----:B------:R-:W-:Y:S01]  /*b2e0*/  IMAD.MOV.U32 R7, RZ, RZ, RZ ;  /* 0x000000ffff077224 */ /* 0x000fe200078e00ff */
[----:B------:R-:W-:Y:S01]  /*b2f0*/  ISETP.NE.OR P0, PT, R18, RZ, !P0 ;  /* 0x000000ff1200720c */ /* 0x000fe20004705670 */
[----:B------:R-:W-:Y:S01]  /*b300*/  IMAD.MOV.U32 R16, RZ, RZ, RZ ;  /* 0x000000ffff107224 */ /* 0x000fe200078e00ff */
[----:B------:R-:W-:Y:S01]  /*b310*/  LOP3.LUT R15, R5, 0x2, RZ, 0xfc, !PT ;  /* 0x00000002050f7812 */ /* 0x000fe200078efcff */
[----:B------:R-:W-:-:S02]  /*b320*/  VIADD R13, R14, 0x40 ;  /* 0x000000400e0d7836 */ /* 0x000fc40000000000 */
[----:B------:R-:W-:Y:S02]  /*b330*/  VIADD R17, R11, 0x40 ;  /* 0x000000400b117836 */ /* 0x000fe40000000000 */
[----:B-1----:R-:W-:Y:S02]  /*b340*/  IMAD R23, R23, UR4, R2 ;  /* 0x0000000417177c24 */ /* 0x002fe4000f8e0202 */
[----:B------:R-:W-:Y:S02]  /*b350*/  IMAD R10, R4, UR5, R3 ;  /* 0x00000005040a7c24 */ /* 0x000fe4000f8e0203 */
[----:B------:R-:W-:Y:S02]  /*b360*/  IMAD.MOV.U32 R3, RZ, RZ, 0x1 ;  /* 0x00000001ff037424 */ /* 0x000fe400078e00ff */
[----:B------:R-:W-:Y:S02]  /*b370*/  IMAD.MOV.U32 R4, RZ, RZ, R8 ;  /* 0x000000ffff047224 */ /* 0x000fe400078e0008 */
[----:B0-----:R-:W-:-:S02]  /*b380*/  IMAD.SHL.U32 R0, R6, 0x400, RZ ;  /* 0x0000040006007824 */ /* 0x001fc400078e00ff */
[----:B------:R-:W-:-:S03]  /*b390*/  IMAD.SHL.U32 R2, R6, 0x10, RZ ;  /* 0x0000001006027824 */ /* 0x000fc600078e00ff */
[----:B------:R-:W-:-:S07]  /*b3a0*/  LOP3.LUT R0, R0, 0x400, RZ, 0xc0, !PT ;  /* 0x0000040000007812 */ /* 0x000fce00078ec0ff */
.L_x_284:
[----:B------:R-:W0:Y:S01]  /*b3b0*/  S2R R9, SR_CgaCtaId ;  /* 0x0000000000097919 */ /* 0x000e220000008800 */
[----:B------:R-:W-:-:S04]  /*b3c0*/  MOV R6, 0x400 ;  /* 0x0000040000067802 */ /* 0x000fc80000000f00 */
[----:B0-----:R-:W-:Y:S02]  /*b3d0*/  LEA R12, R9, R6, 0x18 ;  /* 0x00000006090c7211 */ /* 0x001fe400078ec0ff */
[----:B------:R-:W-:-:S03]  /*b3e0*/  SHF.L.U32 R6, R3, 0x1f, RZ ;  /* 0x0000001f03067819 */ /* 0x000fc600000006ff */
[----:B------:R-:W-:-:S07]  /*b3f0*/  IMAD R9, R7, 0x8, R12 ;  /* 0x0000000807097824 */ /* 0x000fce00078e020c */
.L_x_281:
[----:B0-----:R0:W1:Y:S02]  /*b400*/  SYNCS.PHASECHK.TRANS64.TRYWAIT P1, [R9+URZ+0x38070], R6 ;  /* 0x03807006090075a7 */ /* 0x001064000802017f */
[----:B-1----:R-:W-:Y:S05]  /*b410*/  @!P1 NANOSLEEP.SYNCS 0x989680 ;  /* 0x009896800000995d */ /* 0x002fea0003900000 */
[----:B------:R-:W1:Y:S02]  /*b420*/  @!P1 SYNCS.PHASECHK.TRANS64 P1, [R9+URZ+0x38070], R6 ;  /* 0x03807006090095a7 */ /* 0x000e64000802007f */
[----:B-1----:R-:W-:Y:S05]  /*b430*/  @!P1 BRA `(.L_x_281) ;  /* 0xfffffffc00f09947 */ /* 0x002fea000383ffff */
[----:B0-----:R-:W0:Y:S02]  /*b440*/  @!P2 LDC R6, c[0x0][0x500] ;  /* 0x00014000ff06ab82 */ /* 0x001e240000000800 */
[----:B0-----:R0:W-:Y:S02]  /*b450*/  @!P2 SYNCS.ARRIVE.TRANS64 RZ, [R9+URZ+0x38000], R6 ;  /* 0x0380000609ffa9a7 */ /* 0x0011e4000800003f */
[----:B0-----:R-:W-:-:S04]  /*b460*/  PRMT R6, R15, 0x9910, RZ ;  /* 0x000099100f067816 */ /* 0x001fc800000000ff */
[----:B------:R-:W-:-:S13]  /*b470*/  ISETP.NE.AND P1, PT, R6, 0x2, PT ;  /* 0x000000020600780c */ /* 0x000fda0003f25270 */
[----:B------:R-:W-:Y:S05]  /*b480*/  @P1 BRA `(.L_x_282) ;  /* 0x0000000000041947 */ /* 0x000fea0003800000 */
[----:B------:R-:W-:Y:S01]  /*b490*/  BPT.TRAP 0x1 ;  /* 0x000000040000795c */ /* 0x000fe20000300000 */
.L_x_282:
[----:B------:R-:W-:Y:S05]  /*b4a0*/  @P0 BRA `(.L_x_283) ;  /* 0x0000000000040947 */ /* 0x000fea0003800000 */
[----:B------:R-:W-:Y:S01]  /*b4b0*/  BPT.TRAP 0x1 ;  /* 0x000000040000795c */ /* 0x000fe20000300000 */
.L_x_283:
[----:B------:R-:W-:Y:S01]  /*b4c0*/  R2UR UR7, R16 ;  /* 0x00000000100772ca */ /* 0x000fe200000e0000 */
[----:B------:R-:W-:Y:S01]  /*b4d0*/  ULDC UR17, c[0x0][0x48c] ;  /* 0x0001230000117ab9 */ /* 0x000fe20000000800 */
[----:B------:R-:W-:Y:S01]  /*b4e0*/  R2UR UR26, R2 ;  /* 0x00000000021a72ca */ /* 0x000fe200000e0000 */
[----:B------:R-:W-:Y:S01]  /*b4f0*/  UISETP.NE.AND UP0, UPT, UR17, 0x1, UPT ;  /* 0x000000011100788c */ /* 0x000fe2000bf05270 */
[----:B------:R-:W-:Y:S01]  /*b500*/  IMAD R6, R7, 0x1000, R0 ;  /* 0x0000100007067824 */ /* 0x000fe200078e0200 */
[----:B------:R-:W-:Y:S01]  /*b510*/  R2UR UR6, R12 ;  /* 0x000000000c0672ca */ /* 0x000fe200000e0000 */
[----:B------:R-:W-:Y:S01]  /*b520*/  ULDC.64 UR18, c[0x0][0x198] ;  /* 0x0000660000127ab9 */ /* 0x000fe20000000a00 */
[----:B------:R-:W-:Y:S01]  /*b530*/  ULDC.64 UR30, c[0x0][0x4b8] ;  /* 0x00012e00001e7ab9 */ /* 0x000fe20000000a00 */
[----:B------:R-:W-:Y:S01]  /*b540*/  IMAD R6, R6, 0x2, R12 ;  /* 0x0000000206067824 */ /* 0x000fe200078e020c */
[----:B------:R-:W-:Y:S01]  /*b550*/  UIADD3 UR34, UP2, UR18, 0x1f0, URZ ;  /* 0x000001f012227890 */ /* 0x000fe2000ff5e03f */
[----:B------:R-:W-:Y:S01]  /*b560*/  ISETP.GT.AND P3, PT, R4, 0x1, PT ;  /* 0x000000010400780c */ /* 0x000fe20003f64270 */
[----:B------:R-:W-:Y:S01]  /*b570*/  ULDC.64 UR28, c[0x0][0x4d0] ;  /* 0x00013400001c7ab9 */ /* 0x000fe20000000a00 */
[----:B------:R-:W-:Y:S01]  /*b580*/  UMOV UR22, 0x0 ;  /* 0x0000000000167882 */ /* 0x000fe20000000000 */
[----:B------:R-:W-:Y:S01]  /*b590*/  USHF.L.U32 UR7, UR7, 0x5, URZ ;  /* 0x0000000507077899 */ /* 0x000fe2000800063f */
[----:B------:R-:W-:Y:S01]  /*b5a0*/  R2UR UR8, R6 ;  /* 0x00000000060872ca */ /* 0x000fe200000e0000 */
[----:B------:R-:W-:Y:S01]  /*b5b0*/  @UP0 ULDC.64 UR14, c[0x0][0x490] ;  /* 0x00012400000e0ab9 */ /* 0x000fe20000000a00 */
[----:B------:R-:W-:Y:S01]  /*b5c0*/  @UP0 ULDC.64 UR10, c[0x0][0x490] ;  /* 0x00012400000a0ab9 */ /* 0x000fe20000000a00 */
[----:B------:R-:W-:Y:S01]  /*b5d0*/  ULOP3.LUT UR26, UR7, 0x10, UR26, 0xf8, !UPT ;  /* 0x00000010071a7892 */ /* 0x000fe2000f8ef81a */
[----:B------:R-:W-:Y:S01]  /*b5e0*/  PRMT R6, R23, 0x40, R10 ;  /* 0x0000004017067816 */ /* 0x000fe2000000000a */
[----:B------:R-:W-:Y:S01]  /*b5f0*/  UIADD3.X UR35, URZ, UR19, URZ, UP2, !UPT ;  /* 0x000000133f237290 */ /* 0x000fe200097fe43f */
[----:B------:R-:W-:Y:S01]  /*b600*/  VIADD R4, R4, 0xffffffff ;  /* 0xffffffff04047836 */ /* 0x000fe20000000000 */
[----:B------:R-:W-:Y:S01]  /*b610*/  UIMAD.WIDE.U32 UR12, UR26, UR14, URZ ;  /* 0x0000000e1a0c72a5 */ /* 0x000fe2000f8e003f */
[----:B------:R-:W-:Y:S01]  /*b620*/  R2UR UR37, R6 ;  /* 0x00000000062572ca */ /* 0x000fe200000e0000 */
[----:B------:R-:W-:Y:S01]  /*b630*/  UIMAD.WIDE.U32 UR4, UR26, UR10, URZ ;  /* 0x0000000a1a0472a5 */ /* 0x000fe2000f8e003f */
[----:B------:R-:W-:Y:S01]  /*b640*/  R2UR UR10, R9 ;  /* 0x00000000090a72ca */ /* 0x000fe200000e0000 */
[----:B------:R-:W-:Y:S01]  /*b650*/  UMOV UR9, UR26 ;  /* 0x0000001a00097c82 */ /* 0x000fe20008000000 */
[----:B------:R-:W-:Y:S01]  /*b660*/  UIADD3 UR14, UP1, UR18, 0xf0, URZ ;  /* 0x000000f0120e7890 */ /* 0x000fe2000ff3e03f */
[----:B------:R-:W-:Y:S01]  /*b670*/  IMAD.MOV.U32 R6, RZ, RZ, 0x3 ;  /* 0x00000003ff067424 */ /* 0x000fe200078e00ff */
[----:B------:R-:W-:Y:S01]  /*b680*/  @UP0 USHF.R.U32.HI UR9, URZ, UR11, UR5 ;  /* 0x0000000b3f090299 */ /* 0x000fe20008011605 */
[----:B------:R-:W-:Y:S01]  /*b690*/  VIADD R16, R16, 0x1 ;  /* 0x0000000110107836 */ /* 0x000fe20000000000 */
[----:B------:R-:W-:Y:S01]  /*b6a0*/  ULDC UR12, c[0x0][0x498] ;  /* 0x00012600000c7ab9 */ /* 0x000fe20000000800 */
[----:B------:R-:W-:Y:S01]  /*b6b0*/  UMOV UR11, UR26 ;  /* 0x0000001a000b7c82 */ /* 0x000fe20008000000 */
[----:B------:R-:W-:Y:S01]  /*b6c0*/  @UP0 USHF.R.U32.HI UR11, URZ, UR15, UR13 ;  /* 0x0000000f3f0b0299 */ /* 0x000fe2000801160d */
[C---:B------:R-:W-:Y:S01]  /*b6d0*/  R2UR UR4, R7.reuse ;  /* 0x00000000070472ca */ /* 0x040fe200000e0000 */
[----:B------:R-:W-:Y:S01]  /*b6e0*/  UISETP.NE.AND UP0, UPT, UR12, 0x1, UPT ;  /* 0x000000010c00788c */ /* 0x000fe2000bf05270 */
[----:B------:R-:W-:Y:S01]  /*b6f0*/  VIADD R7, R7, 0x1 ;  /* 0x0000000107077836 */ /* 0x000fe20000000000 */
[----:B------:R-:W-:-:S02]  /*b700*/  UIADD3.X UR15, URZ, UR19, URZ, UP1, !UPT ;  /* 0x000000133f0f7290 */ /* 0x000fc40008ffe43f */
[----:B------:R-:W-:Y:S02]  /*b710*/  UIADD3 UR5, UR10, 0x38000, URZ ;  /* 0x000380000a057890 */ /* 0x000fe4000fffe03f */
[----:B------:R-:W-:Y:S01]  /*b720*/  UIADD3 UR10, -UR9, URZ, URZ ;  /* 0x0000003f090a7290 */ /* 0x000fe2000fffe13f */
[C---:B------:R-:W-:Y:S01]  /*b730*/  ISETP.NE.AND P1, PT, R7.reuse, 0xe, PT ;  /* 0x0000000e0700780c */ /* 0x040fe20003f25270 */
[----:B------:R-:W-:Y:S01]  /*b740*/  UIADD3 UR20, -UR11, URZ, URZ ;  /* 0x0000003f0b147290 */ /* 0x000fe2000fffe13f */
[----:B------:R-:W-:Y:S02]  /*b750*/  UMOV UR21, UR9 ;  /* 0x0000000900157c82 */ /* 0x000fe40008000000 */
[----:B------:R-:W-:Y:S01]  /*b760*/  @UP0 ULDC UR32, c[0x0][0x49c] ;  /* 0x0001270000200ab9 */ /* 0x000fe20000000800 */
[----:B------:R-:W-:Y:S01]  /*b770*/  @UP0 ULDC UR18, c[0x0][0x49c] ;  /* 0x0001270000120ab9 */ /* 0x000fe20000000800 */
[----:B------:R-:W-:Y:S01]  /*b780*/  UIMAD.WIDE.U32 UR32, UR11, UR32, URZ ;  /* 0x000000200b2072a5 */ /* 0x000fe2000f8e003f */
[----:B------:R-:W-:Y:S01]  /*b790*/  SEL R7, R7, RZ, P1 ;  /* 0x000000ff07077207 */ /* 0x000fe20000800000 */
[----:B------:R-:W-:-:S02]  /*b7a0*/  UIMAD.WIDE.U32 UR18, UR9, UR18, URZ ;  /* 0x00000012091272a5 */ /* 0x000fc4000f8e003f */
[----:B------:R-:W-:Y:S01]  /*b7b0*/  ULEA UR4, UR4, UR6, 0xd ;  /* 0x0000000604047291 */ /* 0x000fe2000f8e683f */
[----:B------:R-:W-:Y:S01]  /*b7c0*/  R2UR UR6, R14 ;  /* 0x000000000e0672ca */ /* 0x000fe200000e0000 */
[----:B------:R-:W-:Y:S01]  /*b7d0*/  @UP0 ULDC UR38, c[0x0][0x4a0] ;  /* 0x0001280000260ab9 */ /* 0x000fe20000000800 */
[----:B------:R-:W-:Y:S01]  /*b7e0*/  @UP0 ULDC UR39, c[0x0][0x4a0] ;  /* 0x0001280000270ab9 */ /* 0x000fe20000000800 */
[----:B------:R-:W-:Y:S01]  /*b7f0*/  R2UR UR32, R6 ;  /* 0x00000000062072ca */ /* 0x000fe200000e0000 */
[----:B------:R-:W-:Y:S01]  /*b800*/  UMOV UR13, UR11 ;  /* 0x0000000b000d7c82 */ /* 0x000fe20008000000 */
[----:B------:R-:W-:Y:S01]  /*b810*/  @UP0 USHF.R.U32.HI UR21, URZ, UR38, UR19 ;  /* 0x000000263f150299 */ /* 0x000fe20008011613 */
[----:B------:R-:W-:Y:S01]  /*b820*/  R2UR UR18, R11 ;  /* 0x000000000b1272ca */ /* 0x000fe200000e0000 */
[----:B------:R-:W-:Y:S01]  /*b830*/  @UP0 USHF.R.U32.HI UR13, URZ, UR39, UR33 ;  /* 0x000000273f0d0299 */ /* 0x000fe20008011621 */
[----:B------:R-:W-:Y:S01]  /*b840*/  SEL R6, RZ, 0x1, P1 ;  /* 0x00000001ff067807 */ /* 0x000fe20000800000 */
[----:B------:R-:W-:-:S02]  /*b850*/  UIMAD UR10, UR17, UR10, UR26 ;  /* 0x0000000a110a72a4 */ /* 0x000fc4000f8e021a */
[----:B------:R-:W-:Y:S01]  /*b860*/  UIMAD UR36, UR17, UR20, UR26 ;  /* 0x00000014112472a4 */ /* 0x000fe2000f8e021a */
[----:B------:R-:W-:Y:S01]  /*b870*/  R2UR UR26, R13 ;  /* 0x000000000d1a72ca */ /* 0x000fe200000e0000 */
[----:B------:R-:W-:Y:S01]  /*b880*/  UIADD3 UR20, -UR21, URZ, URZ ;  /* 0x0000003f15147290 */ /* 0x000fe2000fffe13f */
[----:B------:R-:W-:Y:S01]  /*b890*/  LOP3.LUT R3, R3, R6, RZ, 0x3c, !PT ;  /* 0x0000000603037212 */ /* 0x000fe200078e3cff */
[----:B------:R-:W-:Y:S02]  /*b8a0*/  UIADD3 UR17, -UR13, URZ, URZ ;  /* 0x0000003f0d117290 */ /* 0x000fe4000fffe13f */
[----:B------:R-:W-:Y:S01]  /*b8b0*/  UIMAD UR19, UR10, UR30, UR28 ;  /* 0x0000001e0a1372a4 */ /* 0x000fe2000f8e021c */
[----:B------:R-:W-:Y:S01]  /*b8c0*/  R2UR UR10, R17 ;  /* 0x00000000110a72ca */ /* 0x000fe200000e0000 */
[----:B------:R-:W-:Y:S01]  /*b8d0*/  UIMAD UR20, UR12, UR20, UR9 ;  /* 0x000000140c1472a4 */ /* 0x000fe2000f8e0209 */
[----:B------:R-:W-:Y:S01]  /*b8e0*/  UMOV UR23, 0x10000000 ;  /* 0x1000000000177882 */ /* 0x000fe20000000000 */
[----:B------:R-:W-:Y:S01]  /*b8f0*/  UIMAD UR12, UR12, UR17, UR11 ;  /* 0x000000110c0c72a4 */ /* 0x000fe2000f8e020b */
[----:B------:R0:W-:Y:S01]  /*b900*/  UTMALDG.2D [UR4], [UR14], desc[UR22] ;  /* 0x000016040e0075b4 */ /* 0x0001e20008009000 */
[----:B------:R-:W-:-:S02]  /*b910*/  UIADD3 UR24, UR4, 0x1000, URZ ;  /* 0x0000100004187890 */ /* 0x000fc4000fffe03f */
[----:B------:R-:W-:Y:S02]  /*b920*/  UIADD3 UR16, UR8, 0x1c000, URZ ;  /* 0x0001c00008107890 */ /* 0x000fe4000fffe03f */
[----:B------:R-:W-:Y:S02]  /*b930*/  UIMAD UR20, UR20, UR31, UR29 ;  /* 0x0000001f141472a4 */ /* 0x000fe4000f8e021d */
[----:B------:R-:W-:Y:S02]  /*b940*/  UIADD3 UR8, UR8, 0x1d000, URZ ;  /* 0x0001d00008087890 */ /* 0x000fe4000fffe03f */
[----:B------:R-:W-:Y:S02]  /*b950*/  UIMAD UR11, UR36, UR30, UR28 ;  /* 0x0000001e240b72a4 */ /* 0x000fe4000f8e021c */
[----:B------:R-:W-:Y:S01]  /*b960*/  UIMAD UR12, UR12, UR31, UR29 ;  /* 0x0000001f0c0c72a4 */ /* 0x000fe2000f8e021d */
[----:B------:R-:W-:Y:S01]  /*b970*/  UMOV UR25, UR5 ;  /* 0x0000000500197c82 */ /* 0x000fe20008000000 */
[----:B------:R-:W-:Y:S01]  /*b980*/  UMOV UR27, UR7 ;  /* 0x00000007001b7c82 */ /* 0x000fe20008000000 */
[----:B------:R-:W-:Y:S01]  /*b990*/  UMOV UR17, UR5 ;  /* 0x0000000500117c82 */ /* 0x000fe20008000000 */
[----:B------:R1:W-:Y:S01]  /*b9a0*/  UTMALDG.2D [UR24], [UR14], desc[UR22] ;  /* 0x000016180e0075b4 */ /* 0x0003e20008009000 */
[----:B------:R-:W-:Y:S01]  /*b9b0*/  UMOV UR9, UR5 ;  /* 0x0000000500097c82 */ /* 0x000fe20008000000 */
[----:B0-----:R-:W-:-:S09]  /*b9c0*/  UPRMT UR4, UR37, 0x5410, UR32 ;  /* 0x0000541025047896 */ /* 0x001fd20008000020 */
[----:B------:R1:W-:Y:S01]  /*b9d0*/  UTMALDG.4D.IM2COL.MULTICAST [UR16], [UR34], UR4 ;  /* 0x00000010220073b4 */ /* 0x0003e20008058804 */
[----:B------:R1:W-:Y:S02]  /*b9e0*/  UTMALDG.4D.IM2COL.MULTICAST [UR8], [UR34], UR4 ;  /* 0x00000008220073b4 */ /* 0x0003e40008058804 */
[----:B-1----:R-:W-:Y:S05]  /*b9f0*/  @P3 BRA `(.L_x_284) ;  /* 0xfffffff8006c3947 */ /* 0x002fea000383ffff */
.L_x_280:
[----:B------:R-:W-:Y:S05]  /*ba00*/  BSYNC B0 ;  /* 0x0000000000007941 */ /* 0x000fea0003800000 */
.L_x_279:
[----:B------:R-:W-:Y:S01]  /*ba10*/  ISETP.GE.U32.AND P0, PT, R8, 0xe, PT ;  /* 0x0000000e0800780c */ /* 0x000fe20003f06070 */
[----:B-----5:R-:W-:-:S12]  /*ba20*/  IMAD.MOV.U32 R0, RZ, RZ, 0x1 ;  /* 0x00000001ff007424 */ /* 0x020fd800078e00ff */
[----:B------:R-:W-:Y:S05]  /*ba30*/  @!P0 BRA `(.L_x_285) ;  /* 0x00000000001c8947 */ /* 0x000fea0003800000 */
[----:B---3--:R-:W-:-:S05]  /*ba40*/  SHF.R.U32.HI R2, RZ, 0x1, R8 ;  /* 0x00000001ff027819 */ /* 0x008fca0000011608 */
[----:B------:R-:W-:-:S05]  /*ba50*/  IMAD.WIDE.U32 R2, R2, -0x6db6db6d, RZ ;  /* 0x9249249302027825 */ /* 0x000fca00078e00ff */
[----:B------:R-:W-:-:S04]  /*ba60*/  SHF.R.U32.HI R0, RZ, 0x2, R3 ;  /* 0x00000002ff007819 */ /* 0x000fc80000011603 */
[----:B------:R-:W-:-:S04]  /*ba70*/  LOP3.LUT R0, R0, 0x1, RZ, 0xc0, !PT ;  /* 0x0000000100007812 */ /* 0x000fc800078ec0ff */
[----:B------:R-:W-:-:S04]  /*ba80*/  ISETP.NE.U32.AND P0, PT, R0, 0x1, PT ;  /* 0x000000010000780c */ /* 0x000fc80003f05070 */
[----:B------:R-:W-:-:S04]  /*ba90*/  ISETP.NE.U32.AND.EX P0, PT, RZ, RZ, PT, P0 ;  /* 0x000000ffff00720c */ /* 0x000fc80003f05100 */
[----:B------:R-:W-:-:S09]  /*baa0*/  SEL R0, RZ, 0x1, !P0 ;  /* 0x00000001ff007807 */ /* 0x000fd20004000000 */
.L_x_285:
[----:B------:R-:W-:Y:S05]  /*bab0*/  WARPSYNC.ALL ;  /* 0x0000000000007948 */ /* 0x000fea0003800000 */
[----:B------:R-:W-:-:S13]  /*bac0*/  ELECT P0, URZ, PT ;  /* 0x00000000003f782f */ /* 0x000fda0003800000 */
[----:B------:R-:W-:Y:S05]  /*bad0*/  @!P0 EXIT ;  /* 0x000000000000894d */ /* 0x000fea0003800000 */
[----:B------:R-:W-:-:S04]  /*bae0*/  LOP3.LUT R5, R5, 0x2, RZ, 0xfc, !PT ;  /* 0x0000000205057812 */ /* 0x000fc800078efcff */
[----:B------:R-:W-:-:S13]  /*baf0*/  ISETP.NE.AND P0, PT, R5, 0x3, PT ;  /* 0x000000030500780c */ /* 0x000fda0003f05270 */
[----:B------:R-:W-:Y:S05]  /*bb00*/  @!P0 BRA `(.L_x_286) ;  /* 0x0000000000048947 */ /* 0x000fea0003800000 */
[----:B------:R-:W-:Y:S01]  /*bb10*/  BPT.TRAP 0x1 ;  /* 0x000000040000795c */ /* 0x000fe20000300000 */
.L_x_286:
[----:B------:R-:W0:Y:S01]  /*bb20*/  S2R R5, SR_CgaCtaId ;  /* 0x0000000000057919 */ /* 0x000e220000008800 */
[----:B---3--:R-:W-:-:S05]  /*bb30*/  SHF.R.U32.HI R2, RZ, 0x1, R8 ;  /* 0x00000001ff027819 */ /* 0x008fca0000011608 */
[----:B------:R-:W-:Y:S01]  /*bb40*/  IMAD.WIDE.U32 R2, R2, -0x6db6db6d, RZ ;  /* 0x9249249302027825 */ /* 0x000fe200078e00ff */
[----:B------:R-:W-:-:S04]  /*bb50*/  MOV R2, 0x400 ;  /* 0x0000040000027802 */ /* 0x000fc80000000f00 */
[----:B------:R-:W-:-:S05]  /*bb60*/  SHF.R.U32.HI R3, RZ, 0x2, R3 ;  /* 0x00000002ff037819 */ /* 0x000fca0000011603 */
[----:B------:R-:W-:Y:S01]  /*bb70*/  IMAD R8, R3, -0xe, R8 ;  /* 0xfffffff203087824 */ /* 0x000fe200078e0208 */
[----:B0-----:R-:W-:Y:S02]  /*bb80*/  LEA R2, R5, R2, 0x18 ;  /* 0x0000000205027211 */ /* 0x001fe400078ec0ff */
[----:B------:R-:W-:-:S03]  /*bb90*/  SHF.L.U32 R5, R0, 0x1f, RZ ;  /* 0x0000001f00057819 */ /* 0x000fc600000006ff */
[----:B------:R-:W-:-:S04]  /*bba0*/  VIADD R3, R2, 0x38070 ;  /* 0x0003807002037836 */ /* 0x000fc80000000000 */
[----:B------:R-:W-:-:S07]  /*bbb0*/  IMAD R2, R8, 0x8, R3 ;  /* 0x0000000808027824 */ /* 0x000fce00078e0203 */
.L_x_287:
[----:B0-----:R0:W1:Y:S02]  /*bbc0*/  SYNCS.PHASECHK.TRANS64.TRYWAIT P0, [R2+URZ], R5 ;  /* 0x00000005020075a7 */ /* 0x001064000800017f */
[----:B-1----:R-:W-:Y:S05]  /*bbd0*/  @!P0 NANOSLEEP.SYNCS 0x989680 ;  /* 0x009896800000895d */ /* 0x002fea0003900000 */
[----:B------:R-:W1:Y:S02]  /*bbe0*/  @!P0 SYNCS.PHASECHK.TRANS64 P0, [R2+URZ], R5 ;  /* 0x00000005020085a7 */ /* 0x000e64000800007f */
[----:B-1----:R-:W-:Y:S05]  /*bbf0*/  @!P0 BRA `(.L_x_287) ;  /* 0xfffffffc00f08947 */ /* 0x002fea000383ffff */
[----:B------:R-:W-:-:S05]  /*bc00*/  VIADD R8, R8, 0x1 ;  /* 0x0000000108087836 */ /* 0x000fca0000000000 */
[----:B------:R-:W-:-:S04]  /*bc10*/  ISETP.NE.AND P0, PT, R8, 0xe, PT ;  /* 0x0000000e0800780c */ /* 0x000fc80003f05270 */
[----:B0-----:R-:W-:Y:S02]  /*bc20*/  SEL R5, RZ, 0x1, P0 ;  /* 0x00000001ff057807 */ /* 0x001fe40000000000 */
[----:B------:R-:W-:Y:S02]  /*bc30*/  SEL R8, R8, RZ, P0 ;  /* 0x000000ff08087207 */ /* 0x000fe40000000000 */
[----:B------:R-:W-:-:S03]  /*bc40*/  LOP3.LUT R7, R0, R5, RZ, 0x3c, !PT ;  /* 0x0000000500077212 */ /* 0x000fc600078e3cff */
[----:B------:R-:W-:Y:S01]  /*bc50*/  IMAD R0, R8, 0x8, R3 ;  /* 0x0000000808007824 */ /* 0x000fe200078e0203 */
[----:B------:R-:W-:-:S07]  /*bc60*/  SHF.L.U32 R5, R7, 0x1f, RZ ;  /* 0x0000001f07057819 */ /* 0x000fce00000006ff */
.L_x_288:
        /* <DEDUP_REMOVED lines=11> */
.L_x_289:
        /* <DEDUP_REMOVED lines=11> */
.L_x_290:
        /* <DEDUP_REMOVED lines=11> */
.L_x_291:
        /* <DEDUP_REMOVED lines=11> */
.L_x_292:
        /* <DEDUP_REMOVED lines=11> */
.L_x_293:
        /* <DEDUP_REMOVED lines=11> */
.L_x_294:
        /* <DEDUP_REMOVED lines=11> */
.L_x_295:
        /* <DEDUP_REMOVED lines=11> */
.L_x_296:
        /* <DEDUP_REMOVED lines=11> */
.L_x_297:
        /* <DEDUP_REMOVED lines=11> */
.L_x_298:
        /* <DEDUP_REMOVED lines=11> */
.L_x_299:
        /* <DEDUP_REMOVED lines=11> */
.L_x_300:
[----:B0-----:R0:W1:Y:S02]  /*c4b0*/  SYNCS.PHASECHK.TRANS64.TRYWAIT P0, [R8+URZ], R3 ;  /* 0x00000003080075a7 */ /* 0x001064000800017f */
[----:B-1----:R-:W-:Y:S05]  /*c4c0*/  @!P0 NANOSLEEP.SYNCS 0x989680 ;  /* 0x009896800000895d */ /* 0x002fea0003900000 */
[----:B------:R-:W1:Y:S02]  /*c4d0*/  @!P0 SYNCS.PHASECHK.TRANS64 P0, [R8+URZ], R3 ;  /* 0x00000003080085a7 */ /* 0x000e64000800007f */
[----:B-1----:R-:W-:Y:S05]  /*c4e0*/  @P0 EXIT ;  /* 0x000000000000094d */ /* 0x002fea0003800000 */
[----:B------:R-:W-:Y:S05]  /*c4f0*/  BRA `(.L_x_300) ;  /* 0xfffffffc00ec7947 */ /* 0x000fea000383ffff */
.L_x_301:
[----:B------:R-:W-:-:S00]  /*c500*/  BRA `(.L_x_301) ;  /* 0xfffffffc00fc7947 */ /* 0x000fc0000383ffff */
[----:B------:R-:W-:-:S00]  /*c510*/  NOP ;  /* 0x0000000000007918 */ /* 0x000fc00000000000 */
        /* <DEDUP_REMOVED lines=14> */
.L_x_302:


//--------------------- .nv.shared._ZN7cutlass13device_kernelINS_4conv6kernel13ConvUniversalINS1_16ConvProblemShapeILNS1_8OperatorE2ELi2EEENS1_10collective14CollectiveConvINS1_46MainloopSm90TmaGmmaWarpSpecializedImplicitGemmILS5_2ELi14ELi2EN4cute5tupleIJNSA_1CILi2EEENSC_ILi1EEESE_EEENS1_36KernelImplicitTmaWarpSpecializedSm90ELi1EEENSB_IJNSC_ILi128EEENSB_IJSI_EEENSB_IJNSC_ILi32EEEEEEEEENS_6half_tESN_NSA_8TiledMMAINSA_8MMA_AtomIJNSA_4SM904GMMA26MMA_64x128x16_F32F16F16_SSILNSR_5MajorE1ELST_1ELNSR_7ScaleInE1ELSU_1EEEEEENSA_6LayoutINSB_IJSE_SE_SE_EEENSB_IJNSC_ILi0EEESZ_SZ_EEEEENSB_IJNSA_10UnderscoreES12_S12_EEEEENS7_6detail26Sm90ImplicitGemmTileTraitsINSA_13SM90_TMA_LOADENSA_14ComposedLayoutINSA_7SwizzleILi3ELi4ELi3EEENSA_18smem_ptr_flag_bitsILi16EEENSX_INSB_IJNSB_IJNSC_ILi64EEESD_EEENSB_IJNSC_ILi8EEENSC_ILi4EEEEEENSB_IJSE_NSC_ILi14EEEEEEEEENSB_IJNSB_IJSE_NSC_ILi2048EEEEEENSB_IJS1D_NSC_ILi512EEEEEENSB_IJSZ_NSC_ILi4096EEEEEEEEEEEEEvEENS16_INSA_30SM90_TMA_LOAD_IM2COL_MULTICASTES1T_vEEEENS_8epilogue10collective6detail29Sm90TmaWarpSpecializedAdapterINS1Z_15DefaultEpilogueISN_NSB_IJlNSB_IJSE_llEEESZ_EEES24_NS1Y_6thread17LinearCombinationISN_Li1EffLNS25_9ScaleType4KindE0ELNS_15FloatRoundStyleE2ESN_EENS_4gemm15EpilogueDefaultEEEEEvvEEEEvNT_6ParamsE --------------------------
	.section	.nv.shared._ZN7cutlass13device_kernelINS_4conv6kernel13ConvUniversalINS1_16ConvProblemShapeILNS1_8OperatorE2ELi2EEENS1_10collective14CollectiveConvINS1_46MainloopSm90TmaGmmaWarpSpecializedImplicitGemmILS5_2ELi14ELi2EN4cute5tupleIJNSA_1CILi2EEENSC_ILi1EEESE_EEENS1_36KernelImplicitTmaWarpSpecializedSm90ELi1EEENSB_IJNSC_ILi128EEENSB_IJSI_EEENSB_IJNSC_ILi32EEEEEEEEENS_6half_tESN_NSA_8TiledMMAINSA_8MMA_AtomIJNSA_4SM904GMMA26MMA_64x128x16_F32F16F16_SSILNSR_5MajorE1ELST_1ELNSR_7ScaleInE1ELSU_1EEEEEENSA_6LayoutINSB_IJSE_SE_SE_EEENSB_IJNSC_ILi0EEESZ_SZ_EEEEENSB_IJNSA_10UnderscoreES12_S12_EEEEENS7_6detail26Sm90ImplicitGemmTileTraitsINSA_13SM90_TMA_LOADENSA_14ComposedLayoutINSA_7SwizzleILi3ELi4ELi3EEENSA_18smem_ptr_flag_bitsILi16EEENSX_INSB_IJNSB_IJNSC_ILi64EEESD_EEENSB_IJNSC_ILi8EEENSC_ILi4EEEEEENSB_IJSE_NSC_ILi14EEEEEEEEENSB_IJNSB_IJSE_NSC_ILi2048EEEEEENSB_IJS1D_NSC_ILi512EEEEEENSB_IJSZ_NSC_ILi4096EEEEEEEEEEEEEvEENS16_INSA_30SM90_TMA_LOAD_IM2COL_MULTICASTES1T_vEEEENS_8epilogue10collective6detail29Sm90TmaWarpSpecializedAdapterINS1Z_15DefaultEpilogueISN_NSB_IJlNSB_IJSE_llEEESZ_EEES24_NS1Y_6thread17LinearCombinationISN_Li1EffLNS25_9ScaleType4KindE0ELNS_15FloatRoundStyleE2ESN_EENS_4gemm15EpilogueDefaultEEEEEvvEEEEvNT_6ParamsE,"aw",@nobits
	.sectionflags	@""
	.align	16
	.zero		1024


//--------------------- .nv.shared.reserved.0     --------------------------
	.section	.nv.shared.reserved.0,"aw",@nobits
	.weak		__nv_reservedSMEM_offset_0_alias
	.size		__nv_reservedSMEM_offset_0_alias, 0, 0
	.other		__nv_reservedSMEM_offset_0_alias,@"STO_CUDA_RESERVED_SHARED STV_DEFAULT"
__nv_reservedSMEM_offset_0_alias:
	.zero		0


//--------------------- .nv.global                --------------------------
	.section	.nv.global,"aw",@nobits
.nv.global:
	.type		_ZN39_INTERNAL_6027448c_4_k_cu_f89c2b9d_36684cute1_E,@object
	.size		_ZN39_INTERNAL_6027448c_4_k_cu_f89c2b9d_36684cute1_E,(_ZN39_INTERNAL_6027448c_4_k_cu_f89c2b9d_36684cuda3std3__45__cpo6cbeginE - _ZN39_INTERNAL_6027448c_4_k_cu_f89c2b9d_36684cute1_E)
_ZN39_INTERNAL_6027448c_4_k_cu_f89c2b9d_36684cute1_E:
	.zero		1
	.type		_ZN39_INTERNAL_6027448c_4_k_cu_f89c2b9d_36684cuda3std3__45__cpo6cbeginE,@object
	.size		_ZN39_INTERNAL_6027448c_4_k_cu_f89c2b9d_36684cuda3std3__45__cpo6cbeginE,(_ZN39_INTERNAL_6027448c_4_k_cu_f89c2b9d_36684cuda3std3__48in_placeE - _ZN39_INTERNAL_6027448c_4_k_cu_f89c2b9d_36684cuda3std3__45__cpo6cbeginE)
_ZN39_INTERNAL_6027448c_4_k_cu_f89c2b9d_36684cuda3std3__45__cpo6cbeginE:
	.zero		1
	.type		_ZN39_INTERNAL_6027448c_4_k_cu_f89c2b9d_36684cuda3std3__48in_placeE,@object
	.size		_ZN39_INTERNAL_6027448c_4_k_cu_f89c2b9d_36684cuda3std3__48in_placeE,(_ZN39_INTERNAL_6027448c_4_k_cu_f89c2b9d_36684cuda3std6ranges3__45__cpo9iter_moveE - _ZN39_INTERNAL_6027448c_4_k_cu_f89c2b9d_36684cuda3std3__48in_placeE)
_ZN39_INTERNAL_6027448c_4_k_cu_f89c2b9d_36684cuda3std3__48in_placeE:
	.zero		1
	.type		_ZN39_INTERNAL_6027448c_4_k_cu_f89c2b9d_36684cuda3std6ranges3__45__cpo9iter_moveE,@object
	.size		_ZN39_INTERNAL_6027448c_4_k_cu_f89c2b9d_36684cuda3std6ranges3__45__cpo9iter_moveE,(_ZN39_INTERNAL_6027448c_4_k_cu_f89c2b9d_36684cuda3std3__45__cpo5beginE - _ZN39_INTERNAL_6027448c_4_k_cu_f89c2b9d_36684cuda3std6ranges3__45__cpo9iter_moveE)
_ZN39_INTERNAL_6027448c_4_k_cu_f89c2b9d_36684cuda3std6ranges3__45__cpo9iter_moveE:
	.zero		1
	.type		_ZN39_INTERNAL_6027448c_4_k_cu_f89c2b9d_36684cuda3std3__45__cpo5beginE,@object
	.size		_ZN39_INTERNAL_6027448c_4_k_cu_f89c2b9d_36684cuda3std3__45__cpo5beginE,(_ZN39_INTERNAL_6027448c_4_k_cu_f89c2b9d_36684cuda3std3__441_GLOBAL__N__6027448c_4_k_cu_f89c2b9d_36686ignoreE - _ZN39_INTERNAL_6027448c_4_k_cu_f89c2b9d_36684cuda3std3__45__cpo5beginE)
_ZN39_INTERNAL_6027448c_4_k_cu_f89c2b9d_36684cuda3std3__45__cpo5beginE:
	.zero		1
	.type		_ZN39_INTERNAL_6027448c_4_k_cu_f89c2b9d_36684cuda3std3__441_GLOBAL__N__6027448c_4_k_cu_f89c2b9d_36686ignoreE,@object
	.size		_ZN39_INTERNAL_6027448c_4_k_cu_f89c2b9d_36684cuda3std3__441_GLOBAL__N__6027448c_4_k_cu_f89c2b9d_36686ignoreE,(_ZN39_INTERNAL_6027448c_4_k_cu_f89c2b9d_36684cute7productE - _ZN39_INTERNAL_6027448c_4_k_cu_f89c2b9d_36684cuda3std3__441_GLOBAL__N__6027448c_4_k_cu_f89c2b9d_36686ignoreE)
_ZN39_INTERNAL_6027448c_4_k_cu_f89c2b9d_36684cuda3std3__441_GLOBAL__N__6027448c_4_k_cu_f89c2b9d_36686ignoreE:
	.zero		1
	.type		_ZN39_INTERNAL_6027448c_4_k_cu_f89c2b9d_36684cute7productE,@object
	.size		_ZN39_INTERNAL_6027448c_4_k_cu_f89c2b9d_36684cute7productE,(_ZN39_INTERNAL_6027448c_4_k_cu_f89c2b9d_36684cuda3std3__45__cpo3endE - _ZN39_INTERNAL_6027448c_4_k_cu_f89c2b9d_36684cute7productE)
_ZN39_INTERNAL_6027448c_4_k_cu_f89c2b9d_36684cute7productE:
	.zero		1
	.type		_ZN39_INTERNAL_6027448c_4_k_cu_f89c2b9d_36684cuda3std3__45__cpo3endE,@object
	.size		_ZN39_INTERNAL_6027448c_4_k_cu_f89c2b9d_36684cuda3std3__45__cpo3endE,(_ZN39_INTERNAL_6027448c_4_k_cu_f89c2b9d_36684cuda3std3__419piecewise_constructE - _ZN39_INTERNAL_6027448c_4_k_cu_f89c2b9d_36684cuda3std3__45__cpo3endE)
_ZN39_INTERNAL_6027448c_4_k_cu_f89c2b9d_36684cuda3std3__45__cpo3endE:
	.zero		1
	.type		_ZN39_INTERNAL_6027448c_4_k_cu_f89c2b9d_36684cuda3std3__419piecewise_constructE,@object
	.size		_ZN39_INTERNAL_6027448c_4_k_cu_f89c2b9d_36684cuda3std3__419piecewise_constructE,(_ZN39_INTERNAL_6027448c_4_k_cu_f89c2b9d_36684cuda3std3__45__cpo4cendE - _ZN39_INTERNAL_6027448c_4_k_cu_f89c2b9d_36684cuda3std3__419piecewise_constructE)
_ZN39_INTERNAL_6027448c_4_k_cu_f89c2b9d_36684cuda3std3__419piecewise_constructE:
	.zero		1
	.type		_ZN39_INTERNAL_6027448c_4_k_cu_f89c2b9d_36684cuda3std3__45__cpo4cendE,@object
	.size		_ZN39_INTERNAL_6027448c_4_k_cu_f89c2b9d_36684cuda3std3__45__cpo4cendE,(_ZN39_INTERNAL_6027448c_4_k_cu_f89c2b9d_36684cuda3std6ranges3__45__cpo4swapE - _ZN39_INTERNAL_6027448c_4_k_cu_f89c2b9d_36684cuda3std3__45__cpo4cendE)
_ZN39_INTERNAL_6027448c_4_k_cu_f89c2b9d_36684cuda3std3__45__cpo4cendE:
	.zero		1
	.type		_ZN39_INTERNAL_6027448c_4_k_cu_f89c2b9d_36684cuda3std6ranges3__45__cpo4swapE,@object
	.size		_ZN39_INTERNAL_6027448c_4_k_cu_f89c2b9d_36684cuda3std6ranges3__45__cpo4swapE,(.L_7 - _ZN39_INTERNAL_6027448c_4_k_cu_f89c2b9d_36684cuda3std6ranges3__45__cpo4swapE)
_ZN39_INTERNAL_6027448c_4_k_cu_f89c2b9d_36684cuda3std6ranges3__45__cpo4swapE:
	.zero		1
.L_7:


//--------------------- .nv.constant0._ZN7cutlass13device_kernelINS_4conv6kernel13ConvUniversalINS1_16ConvProblemShapeILNS1_8OperatorE2ELi2EEENS1_10collective14CollectiveConvINS1_46MainloopSm90TmaGmmaWarpSpecializedImplicitGemmILS5_2ELi14ELi2EN4cute5tupleIJNSA_1CILi2EEENSC_ILi1EEESE_EEENS1_36KernelImplicitTmaWarpSpecializedSm90ELi1EEENSB_IJNSC_ILi128EEENSB_IJSI_EEENSB_IJNSC_ILi32EEEEEEEEENS_6half_tESN_NSA_8TiledMMAINSA_8MMA_AtomIJNSA_4SM904GMMA26MMA_64x128x16_F32F16F16_SSILNSR_5MajorE1ELST_1ELNSR_7ScaleInE1ELSU_1EEEEEENSA_6LayoutINSB_IJSE_SE_SE_EEENSB_IJNSC_ILi0EEESZ_SZ_EEEEENSB_IJNSA_10UnderscoreES12_S12_EEEEENS7_6detail26Sm90ImplicitGemmTileTraitsINSA_13SM90_TMA_LOADENSA_14ComposedLayoutINSA_7SwizzleILi3ELi4ELi3EEENSA_18smem_ptr_flag_bitsILi16EEENSX_INSB_IJNSB_IJNSC_ILi64EEESD_EEENSB_IJNSC_ILi8EEENSC_ILi4EEEEEENSB_IJSE_NSC_ILi14EEEEEEEEENSB_IJNSB_IJSE_NSC_ILi2048EEEEEENSB_IJS1D_NSC_ILi512EEEEEENSB_IJSZ_NSC_ILi4096EEEEEEEEEEEEEvEENS16_INSA_30SM90_TMA_LOAD_IM2COL_MULTICASTES1T_vEEEENS_8epilogue10collective6detail29Sm90TmaWarpSpecializedAdapterINS1Z_15DefaultEpilogueISN_NSB_IJlNSB_IJSE_llEEESZ_EEES24_NS1Y_6thread17LinearCombinationISN_Li1EffLNS25_9ScaleType4KindE0ELNS_15FloatRoundStyleE2ESN_EENS_4gemm15EpilogueDefaultEEEEEvvEEEEvNT_6ParamsE --------------------------
	.section	.nv.constant0._ZN7cutlass13device_kernelINS_4conv6kernel13ConvUniversalINS1_16ConvProblemShapeILNS1_8OperatorE2ELi2EEENS1_10collective14CollectiveConvINS1_46MainloopSm90TmaGmmaWarpSpecializedImplicitGemmILS5_2ELi14ELi2EN4cute5tupleIJNSA_1CILi2EEENSC_ILi1EEESE_EEENS1_36KernelImplicitTmaWarpSpecializedSm90ELi1EEENSB_IJNSC_ILi128EEENSB_IJSI_EEENSB_IJNSC_ILi32EEEEEEEEENS_6half_tESN_NSA_8TiledMMAINSA_8MMA_AtomIJNSA_4SM904GMMA26MMA_64x128x16_F32F16F16_SSILNSR_5MajorE1ELST_1ELNSR_7ScaleInE1ELSU_1EEEEEENSA_6LayoutINSB_IJSE_SE_SE_EEENSB_IJNSC_ILi0EEESZ_SZ_EEEEENSB_IJNSA_10UnderscoreES12_S12_EEEEENS7_6detail26Sm90ImplicitGemmTileTraitsINSA_13SM90_TMA_LOADENSA_14ComposedLayoutINSA_7SwizzleILi3ELi4ELi3EEENSA_18smem_ptr_flag_bitsILi16EEENSX_INSB_IJNSB_IJNSC_ILi64EEESD_EEENSB_IJNSC_ILi8EEENSC_ILi4EEEEEENSB_IJSE_NSC_ILi14EEEEEEEEENSB_IJNSB_IJSE_NSC_ILi2048EEEEEENSB_IJS1D_NSC_ILi512EEEEEENSB_IJSZ_NSC_ILi4096EEEEEEEEEEEEEvEENS16_INSA_30SM90_TMA_LOAD_IM2COL_MULTICASTES1T_vEEEENS_8epilogue10collective6detail29Sm90TmaWarpSpecializedAdapterINS1Z_15DefaultEpilogueISN_NSB_IJlNSB_IJSE_llEEESZ_EEES24_NS1Y_6thread17LinearCombinationISN_Li1EffLNS25_9ScaleType4KindE0ELNS_15FloatRoundStyleE2ESN_EENS_4gemm15EpilogueDefaultEEEEEvvEEEEvNT_6ParamsE,"a",@progbits
	.sectionflags	@""
	.align	4
.nv.constant0._ZN7cutlass13device_kernelINS_4conv6kernel13ConvUniversalINS1_16ConvProblemShapeILNS1_8OperatorE2ELi2EEENS1_10collective14CollectiveConvINS1_46MainloopSm90TmaGmmaWarpSpecializedImplicitGemmILS5_2ELi14ELi2EN4cute5tupleIJNSA_1CILi2EEENSC_ILi1EEESE_EEENS1_36KernelImplicitTmaWarpSpecializedSm90ELi1EEENSB_IJNSC_ILi128EEENSB_IJSI_EEENSB_IJNSC_ILi32EEEEEEEEENS_6half_tESN_NSA_8TiledMMAINSA_8MMA_AtomIJNSA_4SM904GMMA26MMA_64x128x16_F32F16F16_SSILNSR_5MajorE1ELST_1ELNSR_7ScaleInE1ELSU_1EEEEEENSA_6LayoutINSB_IJSE_SE_SE_EEENSB_IJNSC_ILi0EEESZ_SZ_EEEEENSB_IJNSA_10UnderscoreES12_S12_EEEEENS7_6detail26Sm90ImplicitGemmTileTraitsINSA_13SM90_TMA_LOADENSA_14ComposedLayoutINSA_7SwizzleILi3ELi4ELi3EEENSA_18smem_ptr_flag_bitsILi16EEENSX_INSB_IJNSB_IJNSC_ILi64EEESD_EEENSB_IJNSC_ILi8EEENSC_ILi4EEEEEENSB_IJSE_NSC_ILi14EEEEEEEEENSB_IJNSB_IJSE_NSC_ILi2048EEEEEENSB_IJS1D_NSC_ILi512EEEEEENSB_IJSZ_NSC_ILi4096EEEEEEEEEEEEEvEENS16_INSA_30SM90_TMA_LOAD_IM2COL_MULTICASTES1T_vEEEENS_8epilogue10collective6detail29Sm90TmaWarpSpecializedAdapterINS1Z_15DefaultEpilogueISN_NSB_IJlNSB_IJSE_llEEESZ_EEES24_NS1Y_6thread17LinearCombinationISN_Li1EffLNS25_9ScaleType4KindE0ELNS_15FloatRoundStyleE2ESN_EENS_4gemm15EpilogueDefaultEEEEEvvEEEEvNT_6ParamsE:
	.zero		1536


//--------------------- SYMBOLS --------------------------

	.type		.nv.reservedSmem.offset0,@object
	.size		.nv.reservedSmem.offset0,0x4
